	.target	sm_100a

	.elftype	@"ET_EXEC"


//--------------------- .note.nv.tkinfo           --------------------------
	.section	.note.nv.tkinfo,"",@"SHT_NOTE"
	.sectionflags	@"SHF_NOTE_NV_TKINFO"
	.tkinfo
        /*0018*/ 	.word	0x00000002
        /*0030*/ 	.string	""
        /*0030*/ 	.string	"ptxas"
        /*0030*/ 	.string	"Cuda compilation tools, release 13.0, V13.0.88"
        /*0030*/ 	.string	"Build cuda_13.0.r13.0/compiler.36424714_0"
        /*0030*/ 	.string	"-arch sm_100a -m 64 "



//--------------------- .note.nv.cuinfo           --------------------------
	.section	.note.nv.cuinfo,"",@"SHT_NOTE"
	.sectionflags	@"SHF_NOTE_NV_CUINFO"
        /*0018*/ 	.short	0x0002
        /*001a*/ 	.short	0x0064
        /*001c*/ 	.short	0x0082
	.zero		2


//--------------------- .nv.info                  --------------------------
	.section	.nv.info,"",@"SHT_CUDA_INFO"
	.align	4


	//----- nvinfo : EIATTR_REGCOUNT
	.align		4
        /*0000*/ 	.byte	0x04, 0x2f
        /*0002*/ 	.short	(.L_19 - .L_18)
	.align		4
.L_18:
        /*0004*/ 	.word	index@(_ZN7cutlass13device_kernelINS_4gemm6kernel13GemmUniversalIN4cute5tupleIJiiiiEEENS1_10collective13CollectiveMmaINS1_35MainloopSm100TmaUmmaWarpSpecializedILi4ELi2ELi4ENS5_IJNS4_1CILi1EEENSA_ILi8EEESB_EEEEENS5_IJNSA_ILi64EEENSA_ILi128EEESG_EEENS_10bfloat16_tENS5_IJlSB_lEEESI_SJ_NS4_8TiledMMAINS4_8MMA_AtomIJNS4_20SM100_MMA_F16BF16_SSISI_SI_fLi64ELi128ELNS4_4UMMA5MajorE0ELSO_0ELNSN_7ScaleInE0ELSP_0EEEEEENS4_6LayoutINS5_IJSB_SB_SB_EEENS5_IJNSA_ILi0EEESU_SU_EEEEENS5_IJNS4_10UnderscoreESX_SX_EEEEENS4_23SM90_TMA_LOAD_MULTICASTENS4_14ComposedLayoutINS4_7SwizzleILi3ELi4ELi3EEENS4_18smem_ptr_flag_bitsILi16EEENSS_INS5_IJSC_SF_EEENS5_IJSF_SB_EEEEEEEvNS4_8identityENS4_13SM90_TMA_LOADES19_vS1A_EENS_8epilogue10collective18CollectiveEpilogueINS1D_23Sm100TmaWarpSpecializedILi4ELi2ELi16ELb1ELb0EEEJSH_NS5_IJNSS_ISF_SB_EENSS_INSA_ILi32EEESB_EEEEESI_SJ_SI_SJ_NS1D_6fusion15FusionCallbacksIS1H_NS1M_17LinearCombinationISI_fSI_fLNS_15FloatRoundStyleE2EEESH_S1L_JEEENS4_5SM1004TMEM4LOAD26SM100_TMEM_LOAD_16dp256b4xES1B_NS11_INS12_ILi2ELi4ELi3EEES15_NSS_INS5_IJSC_S1J_EEENS5_IJS1J_SB_EEEEEEENS4_17SM75_U32x4_LDSM_NENS4_14SM90_TMA_STOREES20_NS4_17SM90_U32x4_STSM_NENS4_39AutoVectorizingCopyWithAssumedAlignmentILi128EEEEEEvvEEEEvNT_6ParamsE)
        /*0008*/ 	.word	0x00000044


	//----- nvinfo : EIATTR_FRAME_SIZE
	.align		4
.L_19:
        /*000c*/ 	.byte	0x04, 0x11
        /*000e*/ 	.short	(.L_21 - .L_20)
	.align		4
.L_20:
        /*0010*/ 	.word	index@($__internal_2_$__cuda_sm10x_tcgen05_guardrail_trap_unallocated_columns_being_dealloced)
        /*0014*/ 	.word	0x00000000


	//----- nvinfo : EIATTR_FRAME_SIZE
	.align		4
.L_21:
        /*0018*/ 	.byte	0x04, 0x11
        /*001a*/ 	.short	(.L_23 - .L_22)
	.align		4
.L_22:
        /*001c*/ 	.word	index@($__internal_1_$__cuda_sm10x_tcgen05_guardrail_trap_phase_invalid_during_alloc)
        /*0020*/ 	.word	0x00000000


	//----- nvinfo : EIATTR_FRAME_SIZE
	.align		4
.L_23:
        /*0024*/ 	.byte	0x04, 0x11
        /*0026*/ 	.short	(.L_25 - .L_24)
	.align		4
.L_24:
        /*0028*/ 	.word	index@($__internal_0_$__cuda_sm10x_tcgen05_guardrail_trap_col_being_dealloced_not_returned_by_alloc)
        /*002c*/ 	.word	0x00000000


	//----- nvinfo : EIATTR_FRAME_SIZE
	.align		4
.L_25:
        /*0030*/ 	.byte	0x04, 0x11
        /*0032*/ 	.short	(.L_27 - .L_26)
	.align		4
.L_26:
        /*0034*/ 	.word	index@(_ZN7cutlass13device_kernelINS_4gemm6kernel13GemmUniversalIN4cute5tupleIJiiiiEEENS1_10collective13CollectiveMmaINS1_35MainloopSm100TmaUmmaWarpSpecializedILi4ELi2ELi4ENS5_IJNS4_1CILi1EEENSA_ILi8EEESB_EEEEENS5_IJNSA_ILi64EEENSA_ILi128EEESG_EEENS_10bfloat16_tENS5_IJlSB_lEEESI_SJ_NS4_8TiledMMAINS4_8MMA_AtomIJNS4_20SM100_MMA_F16BF16_SSISI_SI_fLi64ELi128ELNS4_4UMMA5MajorE0ELSO_0ELNSN_7ScaleInE0ELSP_0EEEEEENS4_6LayoutINS5_IJSB_SB_SB_EEENS5_IJNSA_ILi0EEESU_SU_EEEEENS5_IJNS4_10UnderscoreESX_SX_EEEEENS4_23SM90_TMA_LOAD_MULTICASTENS4_14ComposedLayoutINS4_7SwizzleILi3ELi4ELi3EEENS4_18smem_ptr_flag_bitsILi16EEENSS_INS5_IJSC_SF_EEENS5_IJSF_SB_EEEEEEEvNS4_8identityENS4_13SM90_TMA_LOADES19_vS1A_EENS_8epilogue10collective18CollectiveEpilogueINS1D_23Sm100TmaWarpSpecializedILi4ELi2ELi16ELb1ELb0EEEJSH_NS5_IJNSS_ISF_SB_EENSS_INSA_ILi32EEESB_EEEEESI_SJ_SI_SJ_NS1D_6fusion15FusionCallbacksIS1H_NS1M_17LinearCombinationISI_fSI_fLNS_15FloatRoundStyleE2EEESH_S1L_JEEENS4_5SM1004TMEM4LOAD26SM100_TMEM_LOAD_16dp256b4xES1B_NS11_INS12_ILi2ELi4ELi3EEES15_NSS_INS5_IJSC_S1J_EEENS5_IJS1J_SB_EEEEEEENS4_17SM75_U32x4_LDSM_NENS4_14SM90_TMA_STOREES20_NS4_17SM90_U32x4_STSM_NENS4_39AutoVectorizingCopyWithAssumedAlignmentILi128EEEEEEvvEEEEvNT_6ParamsE)
        /*0038*/ 	.word	0x00000000


	//----- nvinfo : EIATTR_MIN_STACK_SIZE
	.align		4
.L_27:
        /*003c*/ 	.byte	0x04, 0x12
        /*003e*/ 	.short	(.L_29 - .L_28)
	.align		4
.L_28:
        /*0040*/ 	.word	index@(_ZN7cutlass13device_kernelINS_4gemm6kernel13GemmUniversalIN4cute5tupleIJiiiiEEENS1_10collective13CollectiveMmaINS1_35MainloopSm100TmaUmmaWarpSpecializedILi4ELi2ELi4ENS5_IJNS4_1CILi1EEENSA_ILi8EEESB_EEEEENS5_IJNSA_ILi64EEENSA_ILi128EEESG_EEENS_10bfloat16_tENS5_IJlSB_lEEESI_SJ_NS4_8TiledMMAINS4_8MMA_AtomIJNS4_20SM100_MMA_F16BF16_SSISI_SI_fLi64ELi128ELNS4_4UMMA5MajorE0ELSO_0ELNSN_7ScaleInE0ELSP_0EEEEEENS4_6LayoutINS5_IJSB_SB_SB_EEENS5_IJNSA_ILi0EEESU_SU_EEEEENS5_IJNS4_10UnderscoreESX_SX_EEEEENS4_23SM90_TMA_LOAD_MULTICASTENS4_14ComposedLayoutINS4_7SwizzleILi3ELi4ELi3EEENS4_18smem_ptr_flag_bitsILi16EEENSS_INS5_IJSC_SF_EEENS5_IJSF_SB_EEEEEEEvNS4_8identityENS4_13SM90_TMA_LOADES19_vS1A_EENS_8epilogue10collective18CollectiveEpilogueINS1D_23Sm100TmaWarpSpecializedILi4ELi2ELi16ELb1ELb0EEEJSH_NS5_IJNSS_ISF_SB_EENSS_INSA_ILi32EEESB_EEEEESI_SJ_SI_SJ_NS1D_6fusion15FusionCallbacksIS1H_NS1M_17LinearCombinationISI_fSI_fLNS_15FloatRoundStyleE2EEESH_S1L_JEEENS4_5SM1004TMEM4LOAD26SM100_TMEM_LOAD_16dp256b4xES1B_NS11_INS12_ILi2ELi4ELi3EEES15_NSS_INS5_IJSC_S1J_EEENS5_IJS1J_SB_EEEEEEENS4_17SM75_U32x4_LDSM_NENS4_14SM90_TMA_STOREES20_NS4_17SM90_U32x4_STSM_NENS4_39AutoVectorizingCopyWithAssumedAlignmentILi128EEEEEEvvEEEEvNT_6ParamsE)
        /*0044*/ 	.word	0x00000000
.L_29:


//--------------------- .nv.compat                --------------------------
	.section	.nv.compat,"",@"SHT_CUDA_COMPAT_INFO"
	.align	4
        /*0000*/ 	.byte	0x02, 0x09, 0x01, 0x00, 0x02, 0x02, 0x02, 0x00, 0x02, 0x05, 0x05, 0x00, 0x03, 0x07, 0x01, 0x01
        /*0010*/ 	.byte	0x02, 0x03, 0x01, 0x00, 0x02, 0x06, 0x01, 0x00, 0x04, 0x0b, 0x08, 0x00, 0x09, 0x00, 0x00, 0x00
        /*0020*/ 	.byte	0x00, 0x00, 0x00, 0x00


//--------------------- .nv.info._ZN7cutlass13device_kernelINS_4gemm6kernel13GemmUniversalIN4cute5tupleIJiiiiEEENS1_10collective13CollectiveMmaINS1_35MainloopSm100TmaUmmaWarpSpecializedILi4ELi2ELi4ENS5_IJNS4_1CILi1EEENSA_ILi8EEESB_EEEEENS5_IJNSA_ILi64EEENSA_ILi128EEESG_EEENS_10bfloat16_tENS5_IJlSB_lEEESI_SJ_NS4_8TiledMMAINS4_8MMA_AtomIJNS4_20SM100_MMA_F16BF16_SSISI_SI_fLi64ELi128ELNS4_4UMMA5MajorE0ELSO_0ELNSN_7ScaleInE0ELSP_0EEEEEENS4_6LayoutINS5_IJSB_SB_SB_EEENS5_IJNSA_ILi0EEESU_SU_EEEEENS5_IJNS4_10UnderscoreESX_SX_EEEEENS4_23SM90_TMA_LOAD_MULTICASTENS4_14ComposedLayoutINS4_7SwizzleILi3ELi4ELi3EEENS4_18smem_ptr_flag_bitsILi16EEENSS_INS5_IJSC_SF_EEENS5_IJSF_SB_EEEEEEEvNS4_8identityENS4_13SM90_TMA_LOADES19_vS1A_EENS_8epilogue10collective18CollectiveEpilogueINS1D_23Sm100TmaWarpSpecializedILi4ELi2ELi16ELb1ELb0EEEJSH_NS5_IJNSS_ISF_SB_EENSS_INSA_ILi32EEESB_EEEEESI_SJ_SI_SJ_NS1D_6fusion15FusionCallbacksIS1H_NS1M_17LinearCombinationISI_fSI_fLNS_15FloatRoundStyleE2EEESH_S1L_JEEENS4_5SM1004TMEM4LOAD26SM100_TMEM_LOAD_16dp256b4xES1B_NS11_INS12_ILi2ELi4ELi3EEES15_NSS_INS5_IJSC_S1J_EEENS5_IJS1J_SB_EEEEEEENS4_17SM75_U32x4_LDSM_NENS4_14SM90_TMA_STOREES20_NS4_17SM90_U32x4_STSM_NENS4_39AutoVectorizingCopyWithAssumedAlignmentILi128EEEEEEvvEEEEvNT_6ParamsE --------------------------
	.section	.nv.info._ZN7cutlass13device_kernelINS_4gemm6kernel13GemmUniversalIN4cute5tupleIJiiiiEEENS1_10collective13CollectiveMmaINS1_35MainloopSm100TmaUmmaWarpSpecializedILi4ELi2ELi4ENS5_IJNS4_1CILi1EEENSA_ILi8EEESB_EEEEENS5_IJNSA_ILi64EEENSA_ILi128EEESG_EEENS_10bfloat16_tENS5_IJlSB_lEEESI_SJ_NS4_8TiledMMAINS4_8MMA_AtomIJNS4_20SM100_MMA_F16BF16_SSISI_SI_fLi64ELi128ELNS4_4UMMA5MajorE0ELSO_0ELNSN_7ScaleInE0ELSP_0EEEEEENS4_6LayoutINS5_IJSB_SB_SB_EEENS5_IJNSA_ILi0EEESU_SU_EEEEENS5_IJNS4_10UnderscoreESX_SX_EEEEENS4_23SM90_TMA_LOAD_MULTICASTENS4_14ComposedLayoutINS4_7SwizzleILi3ELi4ELi3EEENS4_18smem_ptr_flag_bitsILi16EEENSS_INS5_IJSC_SF_EEENS5_IJSF_SB_EEEEEEEvNS4_8identityENS4_13SM90_TMA_LOADES19_vS1A_EENS_8epilogue10collective18CollectiveEpilogueINS1D_23Sm100TmaWarpSpecializedILi4ELi2ELi16ELb1ELb0EEEJSH_NS5_IJNSS_ISF_SB_EENSS_INSA_ILi32EEESB_EEEEESI_SJ_SI_SJ_NS1D_6fusion15FusionCallbacksIS1H_NS1M_17LinearCombinationISI_fSI_fLNS_15FloatRoundStyleE2EEESH_S1L_JEEENS4_5SM1004TMEM4LOAD26SM100_TMEM_LOAD_16dp256b4xES1B_NS11_INS12_ILi2ELi4ELi3EEES15_NSS_INS5_IJSC_S1J_EEENS5_IJS1J_SB_EEEEEEENS4_17SM75_U32x4_LDSM_NENS4_14SM90_TMA_STOREES20_NS4_17SM90_U32x4_STSM_NENS4_39AutoVectorizingCopyWithAssumedAlignmentILi128EEEEEEvvEEEEvNT_6ParamsE,"",@"SHT_CUDA_INFO"
	.sectionflags	@""
	.align	4


	//----- nvinfo : EIATTR_CUDA_API_VERSION
	.align		4
        /*0000*/ 	.byte	0x04, 0x37
        /*0002*/ 	.short	(.L_31 - .L_30)
.L_30:
        /*0004*/ 	.word	0x00000082


	//----- nvinfo : EIATTR_KPARAM_INFO
	.align		4
.L_31:
        /*0008*/ 	.byte	0x04, 0x17
        /*000a*/ 	.short	(.L_33 - .L_32)
.L_32:
        /*000c*/ 	.word	0x00000000
        /*0010*/ 	.short	0x0000
        /*0012*/ 	.short	0x0000
        /*0014*/ 	.byte	0x00, 0xf0, 0x01, 0x20


	//----- nvinfo : EIATTR_AT_ENTRY_FRAGMENTS
	.align		4
.L_33:
        /*0018*/ 	.byte	0x04, 0x4f
        /*001a*/ 	.short	(.L_35 - .L_34)


	//   ....[0]....
.L_34:
        /*001c*/ 	.word	0x00000006


	//----- nvinfo : EIATTR_RESERVED_SMEM_USED
	.align		4
.L_35:
        /*0020*/ 	.byte	0x01, 0x41
	.zero		2


	//----- nvinfo : EIATTR_SPARSE_MMA_MASK
	.align		4
        /*0024*/ 	.byte	0x03, 0x50
        /*0026*/ 	.short	0x0000


	//----- nvinfo : EIATTR_TCGEN05_1CTA_USED
	.align		4
        /*0028*/ 	.byte	0x01, 0x51
	.zero		2


	//----- nvinfo : EIATTR_MAXREG_COUNT
	.align		4
        /*002c*/ 	.byte	0x03, 0x1b
        /*002e*/ 	.short	0x00ff


	//----- nvinfo : EIATTR_NUM_BARRIERS
	.align		4
        /*0030*/ 	.byte	0x02, 0x4c
        /*0032*/ 	.byte	0x07
	.zero		1


	//----- nvinfo : EIATTR_EXTERNS
	.align		4
        /*0034*/ 	.byte	0x04, 0x0f
        /*0036*/ 	.short	(.L_37 - .L_36)


	//   ....[0]....
	.align		4
.L_36:
        /*0038*/ 	.word	index@(__assertfail)


	//----- nvinfo : EIATTR_MERCURY_ISA_VERSION
	.align		4
.L_37:
        /*003c*/ 	.byte	0x03, 0x5f
        /*003e*/ 	.short	0x0101


	//----- nvinfo : EIATTR_INT_WARP_WIDE_INSTR_OFFSETS
	.align		4
        /*0040*/ 	.byte	0x04, 0x31
        /*0042*/ 	.short	(.L_39 - .L_38)


	//   ....[0]....
.L_38:
        /*0044*/ 	.word	0x00004160


	//   ....[1]....
        /*0048*/ 	.word	0x00004190


	//   ....[2]....
        /*004c*/ 	.word	0x000041b0


	//   ....[3]....
        /*0050*/ 	.word	0x00004cf0


	//   ....[4]....
        /*0054*/ 	.word	0x00004d60


	//   ....[5]....
        /*0058*/ 	.word	0x00004e40


	//   ....[6]....
        /*005c*/ 	.word	0x00004ec0


	//   ....[7]....
        /*0060*/ 	.word	0x00004fc0


	//   ....[8]....
        /*0064*/ 	.word	0x00005040


	//   ....[9]....
        /*0068*/ 	.word	0x00005130


	//   ....[10]....
        /*006c*/ 	.word	0x000051e0


	//----- nvinfo : EIATTR_COOP_GROUP_MASK_REGIDS
	.align		4
.L_39:
        /*0070*/ 	.byte	0x04, 0x29
        /*0072*/ 	.short	(.L_41 - .L_40)


	//   ....[0]....
.L_40:
        /*0074*/ 	.word	0xffffffff


	//   ....[1]....
        /*0078*/ 	.word	0xffffffff


	//   ....[2]....
        /*007c*/ 	.word	0xffffffff


	//   ....[3]....
        /*0080*/ 	.word	0xffffffff


	//   ....[4]....
        /*0084*/ 	.word	0xffffffff


	//   ....[5]....
        /*0088*/ 	.word	0xffffffff


	//   ....[6]....
        /*008c*/ 	.word	0xffffffff


	//   ....[7]....
        /*0090*/ 	.word	0xffffffff


	//   ....[8]....
        /*0094*/ 	.word	0xffffffff


	//   ....[9]....
        /*0098*/ 	.word	0xffffffff


	//   ....[10]....
        /*009c*/ 	.word	0xffffffff


	//   ....[11]....
        /*00a0*/ 	.word	0xffffffff


	//   ....[12]....
        /*00a4*/ 	.word	0xffffffff


	//   ....[13]....
        /*00a8*/ 	.word	0xffffffff


	//----- nvinfo : EIATTR_COOP_GROUP_INSTR_OFFSETS
	.align		4
.L_41:
        /*00ac*/ 	.byte	0x04, 0x28
        /*00ae*/ 	.short	(.L_43 - .L_42)


	//   ....[0]....
.L_42:
        /*00b0*/ 	.word	0x00000080


	//   ....[1]....
        /*00b4*/ 	.word	0x000004f0


	//   ....[2]....
        /*00b8*/ 	.word	0x000006a0


	//   ....[3]....
        /*00bc*/ 	.word	0x00000840


	//   ....[4]....
        /*00c0*/ 	.word	0x00000940


	//   ....[5]....
        /*00c4*/ 	.word	0x00000ab0


	//   ....[6]....
        /*00c8*/ 	.word	0x00000c50


	//   ....[7]....
        /*00cc*/ 	.word	0x00000e00


	//   ....[8]....
        /*00d0*/ 	.word	0x000022e0


	//   ....[9]....
        /*00d4*/ 	.word	0x00003190


	//   ....[10]....
        /*00d8*/ 	.word	0x000033a0


	//   ....[11]....
        /*00dc*/ 	.word	0x000033d0


	//   ....[12]....
        /*00e0*/ 	.word	0x00004040


	//   ....[13]....
        /*00e4*/ 	.word	0x00004270


	//----- nvinfo : EIATTR_VRC_CTA_INIT_COUNT
	.align		4
.L_43:
        /*00e8*/ 	.byte	0x02, 0x4a
        /*00ea*/ 	.byte	0x80
	.zero		1


	//----- nvinfo : EIATTR_SYSCALL_OFFSETS
	.align		4
        /*00ec*/ 	.byte	0x04, 0x46
        /*00ee*/ 	.short	(.L_45 - .L_44)


	//   ....[0]....
.L_44:
        /*00f0*/ 	.word	0x00005e70


	//   ....[1]....
        /*00f4*/ 	.word	0x00005f60


	//   ....[2]....
        /*00f8*/ 	.word	0x00006720


	//   ....[3]....
        /*00fc*/ 	.word	0x00006fd0


	//   ....[4]....
        /*0100*/ 	.word	0x00007860


	//   ....[5]....
        /*0104*/ 	.word	0x000080f0


	//----- nvinfo : EIATTR_MBARRIER_INSTR_OFFSETS
	.align		4
.L_45:
        /*0108*/ 	.byte	0x04, 0x39
        /*010a*/ 	.short	(.L_47 - .L_46)


	//   ....[0]....
.L_46:
        /*010c*/ 	.word	0x00000610
        /*0110*/ 	.word	0x000000ff
        /*0114*/ 	.word	0x00000000
        /*0118*/ 	.short	0x0100
        /*011a*/ 	.byte	0x04
	.zero		1


	//   ....[1]....
        /*011c*/ 	.word	0x00000620
        /*0120*/ 	.word	0x000000ff
        /*0124*/ 	.word	0x00000020
        /*0128*/ 	.short	0x0100
        /*012a*/ 	.byte	0x04
	.zero		1


	//   ....[2]....
        /*012c*/ 	.word	0x00000630
        /*0130*/ 	.word	0x000000ff
        /*0134*/ 	.word	0x00000008
        /*0138*/ 	.short	0x0100
        /*013a*/ 	.byte	0x04
	.zero		1


	//   ....[3]....
        /*013c*/ 	.word	0x00000640
        /*0140*/ 	.word	0x000000ff
        /*0144*/ 	.word	0x00000028
        /*0148*/ 	.short	0x0100
        /*014a*/ 	.byte	0x04
	.zero		1


	//   ....[4]....
        /*014c*/ 	.word	0x00000650
        /*0150*/ 	.word	0x000000ff
        /*0154*/ 	.word	0x00000010
        /*0158*/ 	.short	0x0100
        /*015a*/ 	.byte	0x04
	.zero		1


	//   ....[5]....
        /*015c*/ 	.word	0x00000660
        /*0160*/ 	.word	0x000000ff
        /*0164*/ 	.word	0x00000030
        /*0168*/ 	.short	0x0100
        /*016a*/ 	.byte	0x04
	.zero		1


	//   ....[6]....
        /*016c*/ 	.word	0x00000670
        /*0170*/ 	.word	0x000000ff
        /*0174*/ 	.word	0x00000018
        /*0178*/ 	.short	0x0100
        /*017a*/ 	.byte	0x04
	.zero		1


	//   ....[7]....
        /*017c*/ 	.word	0x00000680
        /*0180*/ 	.word	0x000000ff
        /*0184*/ 	.word	0x00000038
        /*0188*/ 	.short	0x0100
        /*018a*/ 	.byte	0x04
	.zero		1


	//   ....[8]....
        /*018c*/ 	.word	0x000007b0
        /*0190*/ 	.word	0x000000ff
        /*0194*/ 	.word	0x00000040
        /*0198*/ 	.short	0x0100
        /*019a*/ 	.byte	0x04
	.zero		1


	//   ....[9]....
        /*019c*/ 	.word	0x000007c0
        /*01a0*/ 	.word	0x000000ff
        /*01a4*/ 	.word	0x00000060
        /*01a8*/ 	.short	0x0100
        /*01aa*/ 	.byte	0x04
	.zero		1


	//   ....[10]....
        /*01ac*/ 	.word	0x000007d0
        /*01b0*/ 	.word	0x000000ff
        /*01b4*/ 	.word	0x00000048
        /*01b8*/ 	.short	0x0100
        /*01ba*/ 	.byte	0x04
	.zero		1


	//   ....[11]....
        /*01bc*/ 	.word	0x000007e0
        /*01c0*/ 	.word	0x000000ff
        /*01c4*/ 	.word	0x00000068
        /*01c8*/ 	.short	0x0100
        /*01ca*/ 	.byte	0x04
	.zero		1


	//   ....[12]....
        /*01cc*/ 	.word	0x000007f0
        /*01d0*/ 	.word	0x000000ff
        /*01d4*/ 	.word	0x00000050
        /*01d8*/ 	.short	0x0100
        /*01da*/ 	.byte	0x04
	.zero		1


	//   ....[13]....
        /*01dc*/ 	.word	0x00000800
        /*01e0*/ 	.word	0x000000ff
        /*01e4*/ 	.word	0x00000070
        /*01e8*/ 	.short	0x0100
        /*01ea*/ 	.byte	0x04
	.zero		1


	//   ....[14]....
        /*01ec*/ 	.word	0x00000810
        /*01f0*/ 	.word	0x000000ff
        /*01f4*/ 	.word	0x00000058
        /*01f8*/ 	.short	0x0100
        /*01fa*/ 	.byte	0x04
	.zero		1


	//   ....[15]....
        /*01fc*/ 	.word	0x00000820
        /*0200*/ 	.word	0x000000ff
        /*0204*/ 	.word	0x00000078
        /*0208*/ 	.short	0x0100
        /*020a*/ 	.byte	0x04
	.zero		1


	//   ....[16]....
        /*020c*/ 	.word	0x00000910
        /*0210*/ 	.word	0x000000ff
        /*0214*/ 	.word	0x00000080
        /*0218*/ 	.short	0x0100
        /*021a*/ 	.byte	0x06
	.zero		1


	//   ....[17]....
        /*021c*/ 	.word	0x00000920
        /*0220*/ 	.word	0x000000ff
        /*0224*/ 	.word	0x00000088
        /*0228*/ 	.short	0x0100
        /*022a*/ 	.byte	0x06
	.zero		1


	//   ....[18]....
        /*022c*/ 	.word	0x00000a60
        /*0230*/ 	.word	0x000000ff
        /*0234*/ 	.word	0x00000090
        /*0238*/ 	.short	0x0100
        /*023a*/ 	.byte	0x06
	.zero		1


	//   ....[19]....
        /*023c*/ 	.word	0x00000a70
        /*0240*/ 	.word	0x000000ff
        /*0244*/ 	.word	0x000000a0
        /*0248*/ 	.short	0x0100
        /*024a*/ 	.byte	0x06
	.zero		1


	//   ....[20]....
        /*024c*/ 	.word	0x00000a80
        /*0250*/ 	.word	0x000000ff
        /*0254*/ 	.word	0x00000098
        /*0258*/ 	.short	0x0100
        /*025a*/ 	.byte	0x06
	.zero		1


	//   ....[21]....
        /*025c*/ 	.word	0x00000a90
        /*0260*/ 	.word	0x000000ff
        /*0264*/ 	.word	0x000000a8
        /*0268*/ 	.short	0x0100
        /*026a*/ 	.byte	0x06
	.zero		1


	//   ....[22]....
        /*026c*/ 	.word	0x00000bc0
        /*0270*/ 	.word	0x000000ff
        /*0274*/ 	.word	0x000000b0
        /*0278*/ 	.short	0x0100
        /*027a*/ 	.byte	0x04
	.zero		1


	//   ....[23]....
        /*027c*/ 	.word	0x00000bd0
        /*0280*/ 	.word	0x000000ff
        /*0284*/ 	.word	0x000000d0
        /*0288*/ 	.short	0x0100
        /*028a*/ 	.byte	0x04
	.zero		1


	//   ....[24]....
        /*028c*/ 	.word	0x00000be0
        /*0290*/ 	.word	0x000000ff
        /*0294*/ 	.word	0x000000b8
        /*0298*/ 	.short	0x0100
        /*029a*/ 	.byte	0x04
	.zero		1


	//   ....[25]....
        /*029c*/ 	.word	0x00000bf0
        /*02a0*/ 	.word	0x000000ff
        /*02a4*/ 	.word	0x000000d8
        /*02a8*/ 	.short	0x0100
        /*02aa*/ 	.byte	0x04
	.zero		1


	//   ....[26]....
        /*02ac*/ 	.word	0x00000c00
        /*02b0*/ 	.word	0x000000ff
        /*02b4*/ 	.word	0x000000c0
        /*02b8*/ 	.short	0x0100
        /*02ba*/ 	.byte	0x04
	.zero		1


	//   ....[27]....
        /*02bc*/ 	.word	0x00000c10
        /*02c0*/ 	.word	0x000000ff
        /*02c4*/ 	.word	0x000000e0
        /*02c8*/ 	.short	0x0100
        /*02ca*/ 	.byte	0x04
	.zero		1


	//   ....[28]....
        /*02cc*/ 	.word	0x00000c20
        /*02d0*/ 	.word	0x000000ff
        /*02d4*/ 	.word	0x000000c8
        /*02d8*/ 	.short	0x0100
        /*02da*/ 	.byte	0x04
	.zero		1


	//   ....[29]....
        /*02dc*/ 	.word	0x00000c30
        /*02e0*/ 	.word	0x000000ff
        /*02e4*/ 	.word	0x000000e8
        /*02e8*/ 	.short	0x0100
        /*02ea*/ 	.byte	0x04
	.zero		1


	//   ....[30]....
        /*02ec*/ 	.word	0x00000d20
        /*02f0*/ 	.word	0x000000ff
        /*02f4*/ 	.word	0x000000f0
        /*02f8*/ 	.short	0x0100
        /*02fa*/ 	.byte	0x04
	.zero		1


	//   ....[31]....
        /*02fc*/ 	.word	0x00000d30
        /*0300*/ 	.word	0x000000ff
        /*0304*/ 	.word	0x00000100
        /*0308*/ 	.short	0x0100
        /*030a*/ 	.byte	0x04
	.zero		1


	//   ....[32]....
        /*030c*/ 	.word	0x00000d40
        /*0310*/ 	.word	0x000000ff
        /*0314*/ 	.word	0x000000f8
        /*0318*/ 	.short	0x0100
        /*031a*/ 	.byte	0x04
	.zero		1


	//   ....[33]....
        /*031c*/ 	.word	0x00000d50
        /*0320*/ 	.word	0x000000ff
        /*0324*/ 	.word	0x00000108
        /*0328*/ 	.short	0x0100
        /*032a*/ 	.byte	0x04
	.zero		1


	//   ....[34]....
        /*032c*/ 	.word	0x000019e0
        /*0330*/ 	.word	0x00000000
        /*0334*/ 	.word	0x00000100
        /*0338*/ 	.short	0x010a
        /*033a*/ 	.byte	0xff
	.zero		1


	//   ....[35]....
        /*033c*/ 	.word	0x00001a10
        /*0340*/ 	.word	0x00000000
        /*0344*/ 	.word	0x000000f0
        /*0348*/ 	.short	0x0101
        /*034a*/ 	.byte	0xff
	.zero		1


	//   ....[36]....
        /*034c*/ 	.word	0x00001ae0
        /*0350*/ 	.word	0x000000ff
        /*0354*/ 	.word	0x00000020
        /*0358*/ 	.short	0x010a
        /*035a*/ 	.byte	0x04
	.zero		1


	//   ....[37]....
        /*035c*/ 	.word	0x00001b60
        /*0360*/ 	.word	0x000000ff
        /*0364*/ 	.word	0x00000020
        /*0368*/ 	.short	0x010a
        /*036a*/ 	.byte	0x21
	.zero		1


	//   ....[38]....
        /*036c*/ 	.word	0x00001cf0
        /*0370*/ 	.word	0x000000ff
        /*0374*/ 	.word	0x00000020
        /*0378*/ 	.short	0x010a
        /*037a*/ 	.byte	0x05
	.zero		1


	//   ....[39]....
        /*037c*/ 	.word	0x00001ee0
        /*0380*/ 	.word	0x000000ff
        /*0384*/ 	.word	0x00000088
        /*0388*/ 	.short	0x0101
        /*038a*/ 	.byte	0x0d
	.zero		1


	//   ....[40]....
        /*038c*/ 	.word	0x00001f00
        /*0390*/ 	.word	0x000000ff
        /*0394*/ 	.word	0x00000020
        /*0398*/ 	.short	0x010a
        /*039a*/ 	.byte	0x04
	.zero		1


	//   ....[41]....
        /*039c*/ 	.word	0x00001f80
        /*03a0*/ 	.word	0x000000ff
        /*03a4*/ 	.word	0x00000020
        /*03a8*/ 	.short	0x010a
        /*03aa*/ 	.byte	0x21
	.zero		1


	//   ....[42]....
        /*03ac*/ 	.word	0x00002110
        /*03b0*/ 	.word	0x000000ff
        /*03b4*/ 	.word	0x00000020
        /*03b8*/ 	.short	0x010a
        /*03ba*/ 	.byte	0x05
	.zero		1


	//   ....[43]....
        /*03bc*/ 	.word	0x00002310
        /*03c0*/ 	.word	0x00000003
        /*03c4*/ 	.word	0x00000090
        /*03c8*/ 	.short	0x010a
        /*03ca*/ 	.byte	0xff
	.zero		1


	//   ....[44]....
        /*03cc*/ 	.word	0x00002460
        /*03d0*/ 	.word	0x00000000
        /*03d4*/ 	.word	0x00000000
        /*03d8*/ 	.short	0x0101
        /*03da*/ 	.byte	0xff
	.zero		1


	//   ....[45]....
        /*03dc*/ 	.word	0x00002a10
        /*03e0*/ 	.word	0x000000ff
        /*03e4*/ 	.word	0x00000000
        /*03e8*/ 	.short	0x010a
        /*03ea*/ 	.byte	0x04
	.zero		1


	//   ....[46]....
        /*03ec*/ 	.word	0x00002aa0
        /*03f0*/ 	.word	0x000000ff
        /*03f4*/ 	.word	0x00000000
        /*03f8*/ 	.short	0x010a
        /*03fa*/ 	.byte	0x05
	.zero		1


	//   ....[47]....
        /*03fc*/ 	.word	0x00002b30
        /*0400*/ 	.word	0x000000ff
        /*0404*/ 	.word	0x00000000
        /*0408*/ 	.short	0x010a
        /*040a*/ 	.byte	0x05
	.zero		1


	//   ....[48]....
        /*040c*/ 	.word	0x00002bd0
        /*0410*/ 	.word	0x00000000
        /*0414*/ 	.word	0x00000000
        /*0418*/ 	.short	0x010a
        /*041a*/ 	.byte	0xff
	.zero		1


	//   ....[49]....
        /*041c*/ 	.word	0x00002cf0
        /*0420*/ 	.word	0x00000002
        /*0424*/ 	.word	0x000000f0
        /*0428*/ 	.short	0x010a
        /*042a*/ 	.byte	0xff
	.zero		1


	//   ....[50]....
        /*042c*/ 	.word	0x00002d60
        /*0430*/ 	.word	0x00000002
        /*0434*/ 	.word	0x00000000
        /*0438*/ 	.short	0x0101
        /*043a*/ 	.byte	0xff
	.zero		1


	//   ....[51]....
        /*043c*/ 	.word	0x00002d80
        /*0440*/ 	.word	0x000000ff
        /*0444*/ 	.word	0x000000a0
        /*0448*/ 	.short	0x010a
        /*044a*/ 	.byte	0x04
	.zero		1


	//   ....[52]....
        /*044c*/ 	.word	0x00002ea0
        /*0450*/ 	.word	0x00000002
        /*0454*/ 	.word	0x00000090
        /*0458*/ 	.short	0x010a
        /*045a*/ 	.byte	0xff
	.zero		1


	//   ....[53]....
        /*045c*/ 	.word	0x00002fa0
        /*0460*/ 	.word	0x00000002
        /*0464*/ 	.word	0x00000000
        /*0468*/ 	.short	0x0101
        /*046a*/ 	.byte	0xff
	.zero		1


	//   ....[54]....
        /*046c*/ 	.word	0x00003030
        /*0470*/ 	.word	0x000000ff
        /*0474*/ 	.word	0x000000a0
        /*0478*/ 	.short	0x0106
        /*047a*/ 	.byte	0x04
	.zero		1


	//   ....[55]....
        /*047c*/ 	.word	0x00003050
        /*0480*/ 	.word	0x000000ff
        /*0484*/ 	.word	0x000000a0
        /*0488*/ 	.short	0x010a
        /*048a*/ 	.byte	0x04
	.zero		1


	//   ....[56]....
        /*048c*/ 	.word	0x000030e0
        /*0490*/ 	.word	0x000000ff
        /*0494*/ 	.word	0x000000a0
        /*0498*/ 	.short	0x0106
        /*049a*/ 	.byte	0x07
	.zero		1


	//   ....[57]....
        /*049c*/ 	.word	0x00003120
        /*04a0*/ 	.word	0x00000000
        /*04a4*/ 	.word	0x000000a0
        /*04a8*/ 	.short	0x010a
        /*04aa*/ 	.byte	0xff
	.zero		1


	//   ....[58]....
        /*04ac*/ 	.word	0x000036f0
        /*04b0*/ 	.word	0x00000000
        /*04b4*/ 	.word	0x00000090
        /*04b8*/ 	.short	0x010a
        /*04ba*/ 	.byte	0xff
	.zero		1


	//   ....[59]....
        /*04bc*/ 	.word	0x000037f0
        /*04c0*/ 	.word	0x00000003
        /*04c4*/ 	.word	0x00000000
        /*04c8*/ 	.short	0x0101
        /*04ca*/ 	.byte	0xff
	.zero		1


	//   ....[60]....
        /*04cc*/ 	.word	0x00003800
        /*04d0*/ 	.word	0x000000ff
        /*04d4*/ 	.word	0x00000000
        /*04d8*/ 	.short	0x010a
        /*04da*/ 	.byte	0x04
	.zero		1


	//   ....[61]....
        /*04dc*/ 	.word	0x00003880
        /*04e0*/ 	.word	0x000000ff
        /*04e4*/ 	.word	0x000000d0
        /*04e8*/ 	.short	0x010a
        /*04ea*/ 	.byte	0x2e
	.zero		1


	//   ....[62]....
        /*04ec*/ 	.word	0x00003960
        /*04f0*/ 	.word	0x000000ff
        /*04f4*/ 	.word	0x00000000
        /*04f8*/ 	.short	0x010a
        /*04fa*/ 	.byte	0x07
	.zero		1


	//   ....[63]....
        /*04fc*/ 	.word	0x00003aa0
        /*0500*/ 	.word	0x000000ff
        /*0504*/ 	.word	0x00000000
        /*0508*/ 	.short	0x010a
        /*050a*/ 	.byte	0x04
	.zero		1


	//   ....[64]....
        /*050c*/ 	.word	0x00003e70
        /*0510*/ 	.word	0x000000ff
        /*0514*/ 	.word	0x00000000
        /*0518*/ 	.short	0x010a
        /*051a*/ 	.byte	0x04
	.zero		1


	//   ....[65]....
        /*051c*/ 	.word	0x00003f00
        /*0520*/ 	.word	0x000000ff
        /*0524*/ 	.word	0x00000000
        /*0528*/ 	.short	0x010a
        /*052a*/ 	.byte	0x05
	.zero		1


	//   ....[66]....
        /*052c*/ 	.word	0x00003f90
        /*0530*/ 	.word	0x000000ff
        /*0534*/ 	.word	0x00000000
        /*0538*/ 	.short	0x010a
        /*053a*/ 	.byte	0x05
	.zero		1


	//   ....[67]....
        /*053c*/ 	.word	0x00004020
        /*0540*/ 	.word	0x000000ff
        /*0544*/ 	.word	0x00000000
        /*0548*/ 	.short	0x010a
        /*054a*/ 	.byte	0x04
	.zero		1


	//   ....[68]....
        /*054c*/ 	.word	0x000044f0
        /*0550*/ 	.word	0x0000000c
        /*0554*/ 	.word	0x00000090
        /*0558*/ 	.short	0x010a
        /*055a*/ 	.byte	0xff
	.zero		1


	//   ....[69]....
        /*055c*/ 	.word	0x00004660
        /*0560*/ 	.word	0x00000000
        /*0564*/ 	.word	0x00000000
        /*0568*/ 	.short	0x0101
        /*056a*/ 	.byte	0xff
	.zero		1


	//   ....[70]....
        /*056c*/ 	.word	0x00004af0
        /*0570*/ 	.word	0x000000ff
        /*0574*/ 	.word	0x00000088
        /*0578*/ 	.short	0x010a
        /*057a*/ 	.byte	0x15
	.zero		1


	//   ....[71]....
        /*057c*/ 	.word	0x00004c70
        /*0580*/ 	.word	0x000000ff
        /*0584*/ 	.word	0x00000060
        /*0588*/ 	.short	0x010a
        /*058a*/ 	.byte	0x15
	.zero		1


	//   ....[72]....
        /*058c*/ 	.word	0x00004df0
        /*0590*/ 	.word	0x000000ff
        /*0594*/ 	.word	0x00000040
        /*0598*/ 	.short	0x010b
        /*059a*/ 	.byte	0x15
	.zero		1


	//   ....[73]....
        /*059c*/ 	.word	0x00004e00
        /*05a0*/ 	.word	0x000000ff
        /*05a4*/ 	.word	0x00000000
        /*05a8*/ 	.short	0x0101
        /*05aa*/ 	.byte	0x06
	.zero		1


	//   ....[74]....
        /*05ac*/ 	.word	0x00004e10
        /*05b0*/ 	.word	0x000000ff
        /*05b4*/ 	.word	0x00000068
        /*05b8*/ 	.short	0x010a
        /*05ba*/ 	.byte	0x15
	.zero		1


	//   ....[75]....
        /*05bc*/ 	.word	0x00004f70
        /*05c0*/ 	.word	0x000000ff
        /*05c4*/ 	.word	0x00000048
        /*05c8*/ 	.short	0x010b
        /*05ca*/ 	.byte	0x15
	.zero		1


	//   ....[76]....
        /*05cc*/ 	.word	0x00004f80
        /*05d0*/ 	.word	0x000000ff
        /*05d4*/ 	.word	0x00000000
        /*05d8*/ 	.short	0x0101
        /*05da*/ 	.byte	0x06
	.zero		1


	//   ....[77]....
        /*05dc*/ 	.word	0x00004f90
        /*05e0*/ 	.word	0x000000ff
        /*05e4*/ 	.word	0x00000070
        /*05e8*/ 	.short	0x010a
        /*05ea*/ 	.byte	0x15
	.zero		1


	//   ....[78]....
        /*05ec*/ 	.word	0x000050e0
        /*05f0*/ 	.word	0x000000ff
        /*05f4*/ 	.word	0x00000050
        /*05f8*/ 	.short	0x010b
        /*05fa*/ 	.byte	0x15
	.zero		1


	//   ....[79]....
        /*05fc*/ 	.word	0x000050f0
        /*0600*/ 	.word	0x000000ff
        /*0604*/ 	.word	0x00000000
        /*0608*/ 	.short	0x0101
        /*060a*/ 	.byte	0x06
	.zero		1


	//   ....[80]....
        /*060c*/ 	.word	0x00005100
        /*0610*/ 	.word	0x000000ff
        /*0614*/ 	.word	0x00000078
        /*0618*/ 	.short	0x010a
        /*061a*/ 	.byte	0x15
	.zero		1


	//   ....[81]....
        /*061c*/ 	.word	0x000052f0
        /*0620*/ 	.word	0x000000ff
        /*0624*/ 	.word	0x00000058
        /*0628*/ 	.short	0x010b
        /*062a*/ 	.byte	0x15
	.zero		1


	//   ....[82]....
        /*062c*/ 	.word	0x00005300
        /*0630*/ 	.word	0x000000ff
        /*0634*/ 	.word	0x00000000
        /*0638*/ 	.short	0x0101
        /*063a*/ 	.byte	0x25
	.zero		1


	//   ....[83]....
        /*063c*/ 	.word	0x00005330
        /*0640*/ 	.word	0x000000ff
        /*0644*/ 	.word	0x00000060
        /*0648*/ 	.short	0x010a
        /*064a*/ 	.byte	0x15
	.zero		1


	//   ....[84]....
        /*064c*/ 	.word	0x00005350
        /*0650*/ 	.word	0x000000ff
        /*0654*/ 	.word	0x00000068
        /*0658*/ 	.short	0x010a
        /*065a*/ 	.byte	0x15
	.zero		1


	//   ....[85]....
        /*065c*/ 	.word	0x00005370
        /*0660*/ 	.word	0x000000ff
        /*0664*/ 	.word	0x00000070
        /*0668*/ 	.short	0x010a
        /*066a*/ 	.byte	0x15
	.zero		1


	//   ....[86]....
        /*066c*/ 	.word	0x000053b0
        /*0670*/ 	.word	0x00000000
        /*0674*/ 	.word	0x00000078
        /*0678*/ 	.short	0x010a
        /*067a*/ 	.byte	0xff
	.zero		1


	//   ....[87]....
        /*067c*/ 	.word	0x00005700
        /*0680*/ 	.word	0x00000003
        /*0684*/ 	.word	0x00000090
        /*0688*/ 	.short	0x010a
        /*068a*/ 	.byte	0xff
	.zero		1


	//   ....[88]....
        /*068c*/ 	.word	0x00005880
        /*0690*/ 	.word	0x00000000
        /*0694*/ 	.word	0x00000000
        /*0698*/ 	.short	0x0101
        /*069a*/ 	.byte	0xff
	.zero		1


	//   ....[89]....
        /*069c*/ 	.word	0x000063d0
        /*06a0*/ 	.word	0x000000ff
        /*06a4*/ 	.word	0x00000040
        /*06a8*/ 	.short	0x010a
        /*06aa*/ 	.byte	0x2c
	.zero		1


	//   ....[90]....
        /*06ac*/ 	.word	0x00006410
        /*06b0*/ 	.word	0x0000001a
        /*06b4*/ 	.word	0x000000b0
        /*06b8*/ 	.short	0x010a
        /*06ba*/ 	.byte	0xff
	.zero		1


	//   ....[91]....
        /*06bc*/ 	.word	0x00006520
        /*06c0*/ 	.word	0x000000ff
        /*06c4*/ 	.word	0x00000040
        /*06c8*/ 	.short	0x010a
        /*06ca*/ 	.byte	0x2c
	.zero		1


	//   ....[92]....
        /*06cc*/ 	.word	0x00006600
        /*06d0*/ 	.word	0x0000001a
        /*06d4*/ 	.word	0x000000b0
        /*06d8*/ 	.short	0x010a
        /*06da*/ 	.byte	0xff
	.zero		1


	//   ....[93]....
        /*06dc*/ 	.word	0x00006d30
        /*06e0*/ 	.word	0x00000000
        /*06e4*/ 	.word	0x00000000
        /*06e8*/ 	.short	0x0101
        /*06ea*/ 	.byte	0xff
	.zero		1


	//   ....[94]....
        /*06ec*/ 	.word	0x00006d40
        /*06f0*/ 	.word	0x00000002
        /*06f4*/ 	.word	0x00000040
        /*06f8*/ 	.short	0x010a
        /*06fa*/ 	.byte	0xff
	.zero		1


	//   ....[95]....
        /*06fc*/ 	.word	0x00006e00
        /*0700*/ 	.word	0x00000002
        /*0704*/ 	.word	0x00000040
        /*0708*/ 	.short	0x010a
        /*070a*/ 	.byte	0xff
	.zero		1


	//   ....[96]....
        /*070c*/ 	.word	0x000075c0
        /*0710*/ 	.word	0x00000000
        /*0714*/ 	.word	0x00000000
        /*0718*/ 	.short	0x0101
        /*071a*/ 	.byte	0xff
	.zero		1


	//   ....[97]....
        /*071c*/ 	.word	0x000075e0
        /*0720*/ 	.word	0x00000002
        /*0724*/ 	.word	0x00000040
        /*0728*/ 	.short	0x010a
        /*072a*/ 	.byte	0xff
	.zero		1


	//   ....[98]....
        /*072c*/ 	.word	0x00007690
        /*0730*/ 	.word	0x00000002
        /*0734*/ 	.word	0x00000040
        /*0738*/ 	.short	0x010a
        /*073a*/ 	.byte	0xff
	.zero		1


	//   ....[99]....
        /*073c*/ 	.word	0x00007e50
        /*0740*/ 	.word	0x00000000
        /*0744*/ 	.word	0x00000000
        /*0748*/ 	.short	0x0101
        /*074a*/ 	.byte	0xff
	.zero		1


	//   ....[100]....
        /*074c*/ 	.word	0x00007e70
        /*0750*/ 	.word	0x00000003
        /*0754*/ 	.word	0x00000040
        /*0758*/ 	.short	0x010a
        /*075a*/ 	.byte	0xff
	.zero		1


	//   ....[101]....
        /*075c*/ 	.word	0x00007f20
        /*0760*/ 	.word	0x00000003
        /*0764*/ 	.word	0x00000040
        /*0768*/ 	.short	0x010a
        /*076a*/ 	.byte	0xff
	.zero		1


	//   ....[102]....
        /*076c*/ 	.word	0x000082c0
        /*0770*/ 	.word	0x000000ff
        /*0774*/ 	.word	0x00000000
        /*0778*/ 	.short	0x0101
        /*077a*/ 	.byte	0x04
	.zero		1


	//   ....[103]....
        /*077c*/ 	.word	0x00008740
        /*0780*/ 	.word	0x00000000
        /*0784*/ 	.word	0x00000000
        /*0788*/ 	.short	0x0101
        /*078a*/ 	.byte	0xff
	.zero		1


	//   ....[104]....
        /*078c*/ 	.word	0x000089d0
        /*0790*/ 	.word	0x000000ff
        /*0794*/ 	.word	0x00000000
        /*0798*/ 	.short	0x0101
        /*079a*/ 	.byte	0x04
	.zero		1


	//   ....[105]....
        /*079c*/ 	.word	0x000089f0
        /*07a0*/ 	.word	0x00000000
        /*07a4*/ 	.word	0x00000100
        /*07a8*/ 	.short	0x010a
        /*07aa*/ 	.byte	0xff
	.zero		1


	//   ....[106]....
        /*07ac*/ 	.word	0x00008a50
        /*07b0*/ 	.word	0x00000000
        /*07b4*/ 	.word	0x00000020
        /*07b8*/ 	.short	0x010a
        /*07ba*/ 	.byte	0xff
	.zero		1


	//   ....[107]....
        /*07bc*/ 	.word	0x00008ab0
        /*07c0*/ 	.word	0x00000000
        /*07c4*/ 	.word	0x00000020
        /*07c8*/ 	.short	0x010a
        /*07ca*/ 	.byte	0xff
	.zero		1


	//   ....[108]....
        /*07cc*/ 	.word	0x00008b00
        /*07d0*/ 	.word	0x00000003
        /*07d4*/ 	.word	0x00000090
        /*07d8*/ 	.short	0x010a
        /*07da*/ 	.byte	0xff
	.zero		1


	//   ....[109]....
        /*07dc*/ 	.word	0x00008b60
        /*07e0*/ 	.word	0x00000000
        /*07e4*/ 	.word	0x00000000
        /*07e8*/ 	.short	0x010a
        /*07ea*/ 	.byte	0xff
	.zero		1


	//   ....[110]....
        /*07ec*/ 	.word	0x00008bc0
        /*07f0*/ 	.word	0x00000000
        /*07f4*/ 	.word	0x00000000
        /*07f8*/ 	.short	0x010a
        /*07fa*/ 	.byte	0xff
	.zero		1


	//   ....[111]....
        /*07fc*/ 	.word	0x00008c20
        /*0800*/ 	.word	0x00000000
        /*0804*/ 	.word	0x00000000
        /*0808*/ 	.short	0x010a
        /*080a*/ 	.byte	0xff
	.zero		1


	//   ....[112]....
        /*080c*/ 	.word	0x00008c70
        /*0810*/ 	.word	0x00000002
        /*0814*/ 	.word	0x000000f0
        /*0818*/ 	.short	0x010a
        /*081a*/ 	.byte	0xff
	.zero		1


	//   ....[113]....
        /*081c*/ 	.word	0x00008cd0
        /*0820*/ 	.word	0x00000002
        /*0824*/ 	.word	0x000000a0
        /*0828*/ 	.short	0x010a
        /*082a*/ 	.byte	0xff
	.zero		1


	//   ....[114]....
        /*082c*/ 	.word	0x00008d20
        /*0830*/ 	.word	0x00000002
        /*0834*/ 	.word	0x00000090
        /*0838*/ 	.short	0x010a
        /*083a*/ 	.byte	0xff
	.zero		1


	//   ....[115]....
        /*083c*/ 	.word	0x00008d80
        /*0840*/ 	.word	0x00000000
        /*0844*/ 	.word	0x000000a0
        /*0848*/ 	.short	0x010a
        /*084a*/ 	.byte	0xff
	.zero		1


	//   ....[116]....
        /*084c*/ 	.word	0x00008dd0
        /*0850*/ 	.word	0x00000000
        /*0854*/ 	.word	0x00000090
        /*0858*/ 	.short	0x010a
        /*085a*/ 	.byte	0xff
	.zero		1


	//   ....[117]....
        /*085c*/ 	.word	0x00008e30
        /*0860*/ 	.word	0x00000002
        /*0864*/ 	.word	0x000000d0
        /*0868*/ 	.short	0x010a
        /*086a*/ 	.byte	0xff
	.zero		1


	//   ....[118]....
        /*086c*/ 	.word	0x00008e90
        /*0870*/ 	.word	0x00000000
        /*0874*/ 	.word	0x00000000
        /*0878*/ 	.short	0x010a
        /*087a*/ 	.byte	0xff
	.zero		1


	//   ....[119]....
        /*087c*/ 	.word	0x00008ef0
        /*0880*/ 	.word	0x00000000
        /*0884*/ 	.word	0x00000000
        /*0888*/ 	.short	0x010a
        /*088a*/ 	.byte	0xff
	.zero		1


	//   ....[120]....
        /*088c*/ 	.word	0x00008f50
        /*0890*/ 	.word	0x00000000
        /*0894*/ 	.word	0x00000000
        /*0898*/ 	.short	0x010a
        /*089a*/ 	.byte	0xff
	.zero		1


	//   ....[121]....
        /*089c*/ 	.word	0x00008fb0
        /*08a0*/ 	.word	0x00000000
        /*08a4*/ 	.word	0x00000000
        /*08a8*/ 	.short	0x010a
        /*08aa*/ 	.byte	0xff
	.zero		1


	//   ....[122]....
        /*08ac*/ 	.word	0x00009010
        /*08b0*/ 	.word	0x00000000
        /*08b4*/ 	.word	0x00000000
        /*08b8*/ 	.short	0x010a
        /*08ba*/ 	.byte	0xff
	.zero		1


	//   ....[123]....
        /*08bc*/ 	.word	0x00009060
        /*08c0*/ 	.word	0x0000000c
        /*08c4*/ 	.word	0x00000090
        /*08c8*/ 	.short	0x010a
        /*08ca*/ 	.byte	0xff
	.zero		1


	//   ....[124]....
        /*08cc*/ 	.word	0x000090c0
        /*08d0*/ 	.word	0x00000000
        /*08d4*/ 	.word	0x00000088
        /*08d8*/ 	.short	0x010a
        /*08da*/ 	.byte	0xff
	.zero		1


	//   ....[125]....
        /*08dc*/ 	.word	0x00009120
        /*08e0*/ 	.word	0x00000000
        /*08e4*/ 	.word	0x00000060
        /*08e8*/ 	.short	0x010a
        /*08ea*/ 	.byte	0xff
	.zero		1


	//   ....[126]....
        /*08ec*/ 	.word	0x00009180
        /*08f0*/ 	.word	0x00000000
        /*08f4*/ 	.word	0x00000068
        /*08f8*/ 	.short	0x010a
        /*08fa*/ 	.byte	0xff
	.zero		1


	//   ....[127]....
        /*08fc*/ 	.word	0x000091e0
        /*0900*/ 	.word	0x00000000
        /*0904*/ 	.word	0x00000070
        /*0908*/ 	.short	0x010a
        /*090a*/ 	.byte	0xff
	.zero		1


	//   ....[128]....
        /*090c*/ 	.word	0x00009240
        /*0910*/ 	.word	0x00000000
        /*0914*/ 	.word	0x00000078
        /*0918*/ 	.short	0x010a
        /*091a*/ 	.byte	0xff
	.zero		1


	//   ....[129]....
        /*091c*/ 	.word	0x000092a0
        /*0920*/ 	.word	0x00000000
        /*0924*/ 	.word	0x00000060
        /*0928*/ 	.short	0x010a
        /*092a*/ 	.byte	0xff
	.zero		1


	//   ....[130]....
        /*092c*/ 	.word	0x00009300
        /*0930*/ 	.word	0x00000000
        /*0934*/ 	.word	0x00000068
        /*0938*/ 	.short	0x010a
        /*093a*/ 	.byte	0xff
	.zero		1


	//   ....[131]....
        /*093c*/ 	.word	0x00009360
        /*0940*/ 	.word	0x00000000
        /*0944*/ 	.word	0x00000070
        /*0948*/ 	.short	0x010a
        /*094a*/ 	.byte	0xff
	.zero		1


	//   ....[132]....
        /*094c*/ 	.word	0x000093b0
        /*0950*/ 	.word	0x00000003
        /*0954*/ 	.word	0x00000090
        /*0958*/ 	.short	0x010a
        /*095a*/ 	.byte	0xff
	.zero		1


	//   ....[133]....
        /*095c*/ 	.word	0x00009410
        /*0960*/ 	.word	0x00000000
        /*0964*/ 	.word	0x00000040
        /*0968*/ 	.short	0x010a
        /*096a*/ 	.byte	0xff
	.zero		1


	//   ....[134]....
        /*096c*/ 	.word	0x00009460
        /*0970*/ 	.word	0x0000001a
        /*0974*/ 	.word	0x000000b0
        /*0978*/ 	.short	0x010a
        /*097a*/ 	.byte	0xff
	.zero		1


	//   ....[135]....
        /*097c*/ 	.word	0x000094b0
        /*0980*/ 	.word	0x00000002
        /*0984*/ 	.word	0x00000040
        /*0988*/ 	.short	0x010a
        /*098a*/ 	.byte	0xff
	.zero		1


	//   ....[136]....
        /*098c*/ 	.word	0x00009500
        /*0990*/ 	.word	0x00000002
        /*0994*/ 	.word	0x00000040
        /*0998*/ 	.short	0x010a
        /*099a*/ 	.byte	0xff
	.zero		1


	//   ....[137]....
        /*099c*/ 	.word	0x00009550
        /*09a0*/ 	.word	0x00000003
        /*09a4*/ 	.word	0x00000040
        /*09a8*/ 	.short	0x010a
        /*09aa*/ 	.byte	0xff
	.zero		1


	//----- nvinfo : EIATTR_NUM_MBARRIERS
	.align		4
.L_47:
        /*09ac*/ 	.byte	0x03, 0x38
        /*09ae*/ 	.short	0x0022


	//----- nvinfo : EIATTR_EXIT_INSTR_OFFSETS
	.align		4
        /*09b0*/ 	.byte	0x04, 0x1c
        /*09b2*/ 	.short	(.L_49 - .L_48)


	//   ....[0]....
.L_48:
        /*09b4*/ 	.word	0x00002c00


	//   ....[1]....
        /*09b8*/ 	.word	0x000030f0


	//   ....[2]....
        /*09bc*/ 	.word	0x00003150


	//   ....[3]....
        /*09c0*/ 	.word	0x00004280


	//   ....[4]....
        /*09c4*/ 	.word	0x000053e0


	//   ....[5]....
        /*09c8*/ 	.word	0x00005420


	//   ....[6]....
        /*09cc*/ 	.word	0x000088c0


	//   ....[7]....
        /*09d0*/ 	.word	0x00008940


	//   ....[8]....
        /*09d4*/ 	.word	0x00008970


	//   ....[9]....
        /*09d8*/ 	.word	0x000089e0


	//----- nvinfo : EIATTR_MAX_THREADS
	.align		4
.L_49:
        /*09dc*/ 	.byte	0x04, 0x05
        /*09de*/ 	.short	(.L_51 - .L_50)
.L_50:
        /*09e0*/ 	.word	0x00000100
        /*09e4*/ 	.word	0x00000001
        /*09e8*/ 	.word	0x00000001


	//----- nvinfo : EIATTR_CRS_STACK_SIZE
	.align		4
.L_51:
        /*09ec*/ 	.byte	0x04, 0x1e
        /*09ee*/ 	.short	(.L_53 - .L_52)
.L_52:
        /*09f0*/ 	.word	0x00000000


	//----- nvinfo : EIATTR_CBANK_PARAM_SIZE
	.align		4
.L_53:
        /*09f4*/ 	.byte	0x03, 0x19
        /*09f6*/ 	.short	0x0800


	//----- nvinfo : EIATTR_PARAM_CBANK
	.align		4
        /*09f8*/ 	.byte	0x04, 0x0a
        /*09fa*/ 	.short	(.L_55 - .L_54)
	.align		4
.L_54:
        /*09fc*/ 	.word	index@(.nv.constant0._ZN7cutlass13device_kernelINS_4gemm6kernel13GemmUniversalIN4cute5tupleIJiiiiEEENS1_10collective13CollectiveMmaINS1_35MainloopSm100TmaUmmaWarpSpecializedILi4ELi2ELi4ENS5_IJNS4_1CILi1EEENSA_ILi8EEESB_EEEEENS5_IJNSA_ILi64EEENSA_ILi128EEESG_EEENS_10bfloat16_tENS5_IJlSB_lEEESI_SJ_NS4_8TiledMMAINS4_8MMA_AtomIJNS4_20SM100_MMA_F16BF16_SSISI_SI_fLi64ELi128ELNS4_4UMMA5MajorE0ELSO_0ELNSN_7ScaleInE0ELSP_0EEEEEENS4_6LayoutINS5_IJSB_SB_SB_EEENS5_IJNSA_ILi0EEESU_SU_EEEEENS5_IJNS4_10UnderscoreESX_SX_EEEEENS4_23SM90_TMA_LOAD_MULTICASTENS4_14ComposedLayoutINS4_7SwizzleILi3ELi4ELi3EEENS4_18smem_ptr_flag_bitsILi16EEENSS_INS5_IJSC_SF_EEENS5_IJSF_SB_EEEEEEEvNS4_8identityENS4_13SM90_TMA_LOADES19_vS1A_EENS_8epilogue10collective18CollectiveEpilogueINS1D_23Sm100TmaWarpSpecializedILi4ELi2ELi16ELb1ELb0EEEJSH_NS5_IJNSS_ISF_SB_EENSS_INSA_ILi32EEESB_EEEEESI_SJ_SI_SJ_NS1D_6fusion15FusionCallbacksIS1H_NS1M_17LinearCombinationISI_fSI_fLNS_15FloatRoundStyleE2EEESH_S1L_JEEENS4_5SM1004TMEM4LOAD26SM100_TMEM_LOAD_16dp256b4xES1B_NS11_INS12_ILi2ELi4ELi3EEES15_NSS_INS5_IJSC_S1J_EEENS5_IJS1J_SB_EEEEEEENS4_17SM75_U32x4_LDSM_NENS4_14SM90_TMA_STOREES20_NS4_17SM90_U32x4_STSM_NENS4_39AutoVectorizingCopyWithAssumedAlignmentILi128EEEEEEvvEEEEvNT_6ParamsE)
        /*0a00*/ 	.short	0x0380
        /*0a02*/ 	.short	0x0800


	//----- nvinfo : EIATTR_SW_WAR
	.align		4
.L_55:
        /*0a04*/ 	.byte	0x04, 0x36
        /*0a06*/ 	.short	(.L_57 - .L_56)
.L_56:
        /*0a08*/ 	.word	0x00000008
.L_57:


//--------------------- .nv.callgraph             --------------------------
	.section	.nv.callgraph,"",@"SHT_CUDA_CALLGRAPH"
	.align	4
	.sectionentsize	8
	.align		4
        /*0000*/ 	.word	0x00000000
	.align		4
        /*0004*/ 	.word	0xffffffff
	.align		4
        /*0008*/ 	.word	index@(_ZN7cutlass13device_kernelINS_4gemm6kernel13GemmUniversalIN4cute5tupleIJiiiiEEENS1_10collective13CollectiveMmaINS1_35MainloopSm100TmaUmmaWarpSpecializedILi4ELi2ELi4ENS5_IJNS4_1CILi1EEENSA_ILi8EEESB_EEEEENS5_IJNSA_ILi64EEENSA_ILi128EEESG_EEENS_10bfloat16_tENS5_IJlSB_lEEESI_SJ_NS4_8TiledMMAINS4_8MMA_AtomIJNS4_20SM100_MMA_F16BF16_SSISI_SI_fLi64ELi128ELNS4_4UMMA5MajorE0ELSO_0ELNSN_7ScaleInE0ELSP_0EEEEEENS4_6LayoutINS5_IJSB_SB_SB_EEENS5_IJNSA_ILi0EEESU_SU_EEEEENS5_IJNS4_10UnderscoreESX_SX_EEEEENS4_23SM90_TMA_LOAD_MULTICASTENS4_14ComposedLayoutINS4_7SwizzleILi3ELi4ELi3EEENS4_18smem_ptr_flag_bitsILi16EEENSS_INS5_IJSC_SF_EEENS5_IJSF_SB_EEEEEEEvNS4_8identityENS4_13SM90_TMA_LOADES19_vS1A_EENS_8epilogue10collective18CollectiveEpilogueINS1D_23Sm100TmaWarpSpecializedILi4ELi2ELi16ELb1ELb0EEEJSH_NS5_IJNSS_ISF_SB_EENSS_INSA_ILi32EEESB_EEEEESI_SJ_SI_SJ_NS1D_6fusion15FusionCallbacksIS1H_NS1M_17LinearCombinationISI_fSI_fLNS_15FloatRoundStyleE2EEESH_S1L_JEEENS4_5SM1004TMEM4LOAD26SM100_TMEM_LOAD_16dp256b4xES1B_NS11_INS12_ILi2ELi4ELi3EEES15_NSS_INS5_IJSC_S1J_EEENS5_IJS1J_SB_EEEEEEENS4_17SM75_U32x4_LDSM_NENS4_14SM90_TMA_STOREES20_NS4_17SM90_U32x4_STSM_NENS4_39AutoVectorizingCopyWithAssumedAlignmentILi128EEEEEEvvEEEEvNT_6ParamsE)
	.align		4
        /*000c*/ 	.word	index@(__assertfail)
	.align		4
        /*0010*/ 	.word	0x00000000
	.align		4
        /*0014*/ 	.word	0xfffffffe
	.align		4
        /*0018*/ 	.word	0x00000000
	.align		4
        /*001c*/ 	.word	0xfffffffd
	.align		4
        /*0020*/ 	.word	0x00000000
	.align		4
        /*0024*/ 	.word	0xfffffffc


//--------------------- .nv.constant4             --------------------------
	.section	.nv.constant4,"a",@progbits
	.align	8
	.align		8
.nv.constant4:
        /*0000*/ 	.dword	__assertfail
	.align		8
        /*0008*/ 	.dword	__unnamed_1
	.align		8
        /*0010*/ 	.dword	__unnamed_2
	.align		8
        /*0018*/ 	.dword	_ZN40_INTERNAL_6ccc8981_4_k_cu_54cde3d7_338134cuda3std3__45__cpo5beginE
	.align		8
        /*0020*/ 	.dword	_ZN40_INTERNAL_6ccc8981_4_k_cu_54cde3d7_338134cuda3std3__45__cpo3endE
	.align		8
        /*0028*/ 	.dword	_ZN40_INTERNAL_6ccc8981_4_k_cu_54cde3d7_338134cuda3std3__45__cpo6cbeginE
	.align		8
        /*0030*/ 	.dword	_ZN40_INTERNAL_6ccc8981_4_k_cu_54cde3d7_338134cuda3std3__45__cpo4cendE
	.align		8
        /*0038*/ 	.dword	_ZN40_INTERNAL_6ccc8981_4_k_cu_54cde3d7_338134cuda3std3__442_GLOBAL__N__6ccc8981_4_k_cu_54cde3d7_338136ignoreE
	.align		8
        /*0040*/ 	.dword	_ZN40_INTERNAL_6ccc8981_4_k_cu_54cde3d7_338134cuda3std3__419piecewise_constructE
	.align		8
        /*0048*/ 	.dword	_ZN40_INTERNAL_6ccc8981_4_k_cu_54cde3d7_338134cuda3std3__48in_placeE
	.align		8
        /*0050*/ 	.dword	_ZN40_INTERNAL_6ccc8981_4_k_cu_54cde3d7_338134cuda3std6ranges3__45__cpo4swapE
	.align		8
        /*0058*/ 	.dword	_ZN40_INTERNAL_6ccc8981_4_k_cu_54cde3d7_338134cuda3std6ranges3__45__cpo9iter_moveE
	.align		8
        /*0060*/ 	.dword	_ZN40_INTERNAL_6ccc8981_4_k_cu_54cde3d7_338134cute7productE
	.align		8
        /*0068*/ 	.dword	_ZN40_INTERNAL_6ccc8981_4_k_cu_54cde3d7_338134cute1_E
	.align		8
        /*0070*/ 	.dword	$str$25
	.align		8
        /*0078*/ 	.dword	$str$26
	.align		8
        /*0080*/ 	.dword	$str$27
	.align		8
        /*0088*/ 	.dword	$str$28


//--------------------- .text._ZN7cutlass13device_kernelINS_4gemm6kernel13GemmUniversalIN4cute5tupleIJiiiiEEENS1_10collective13CollectiveMmaINS1_35MainloopSm100TmaUmmaWarpSpecializedILi4ELi2ELi4ENS5_IJNS4_1CILi1EEENSA_ILi8EEESB_EEEEENS5_IJNSA_ILi64EEENSA_ILi128EEESG_EEENS_10bfloat16_tENS5_IJlSB_lEEESI_SJ_NS4_8TiledMMAINS4_8MMA_AtomIJNS4_20SM100_MMA_F16BF16_SSISI_SI_fLi64ELi128ELNS4_4UMMA5MajorE0ELSO_0ELNSN_7ScaleInE0ELSP_0EEEEEENS4_6LayoutINS5_IJSB_SB_SB_EEENS5_IJNSA_ILi0EEESU_SU_EEEEENS5_IJNS4_10UnderscoreESX_SX_EEEEENS4_23SM90_TMA_LOAD_MULTICASTENS4_14ComposedLayoutINS4_7SwizzleILi3ELi4ELi3EEENS4_18smem_ptr_flag_bitsILi16EEENSS_INS5_IJSC_SF_EEENS5_IJSF_SB_EEEEEEEvNS4_8identityENS4_13SM90_TMA_LOADES19_vS1A_EENS_8epilogue10collective18CollectiveEpilogueINS1D_23Sm100TmaWarpSpecializedILi4ELi2ELi16ELb1ELb0EEEJSH_NS5_IJNSS_ISF_SB_EENSS_INSA_ILi32EEESB_EEEEESI_SJ_SI_SJ_NS1D_6fusion15FusionCallbacksIS1H_NS1M_17LinearCombinationISI_fSI_fLNS_15FloatRoundStyleE2EEESH_S1L_JEEENS4_5SM1004TMEM4LOAD26SM100_TMEM_LOAD_16dp256b4xES1B_NS11_INS12_ILi2ELi4ELi3EEES15_NSS_INS5_IJSC_S1J_EEENS5_IJS1J_SB_EEEEEEENS4_17SM75_U32x4_LDSM_NENS4_14SM90_TMA_STOREES20_NS4_17SM90_U32x4_STSM_NENS4_39AutoVectorizingCopyWithAssumedAlignmentILi128EEEEEEvvEEEEvNT_6ParamsE --------------------------
	.section	.text._ZN7cutlass13device_kernelINS_4gemm6kernel13GemmUniversalIN4cute5tupleIJiiiiEEENS1_10collective13CollectiveMmaINS1_35MainloopSm100TmaUmmaWarpSpecializedILi4ELi2ELi4ENS5_IJNS4_1CILi1EEENSA_ILi8EEESB_EEEEENS5_IJNSA_ILi64EEENSA_ILi128EEESG_EEENS_10bfloat16_tENS5_IJlSB_lEEESI_SJ_NS4_8TiledMMAINS4_8MMA_AtomIJNS4_20SM100_MMA_F16BF16_SSISI_SI_fLi64ELi128ELNS4_4UMMA5MajorE0ELSO_0ELNSN_7ScaleInE0ELSP_0EEEEEENS4_6LayoutINS5_IJSB_SB_SB_EEENS5_IJNSA_ILi0EEESU_SU_EEEEENS5_IJNS4_10UnderscoreESX_SX_EEEEENS4_23SM90_TMA_LOAD_MULTICASTENS4_14ComposedLayoutINS4_7SwizzleILi3ELi4ELi3EEENS4_18smem_ptr_flag_bitsILi16EEENSS_INS5_IJSC_SF_EEENS5_IJSF_SB_EEEEEEEvNS4_8identityENS4_13SM90_TMA_LOADES19_vS1A_EENS_8epilogue10collective18CollectiveEpilogueINS1D_23Sm100TmaWarpSpecializedILi4ELi2ELi16ELb1ELb0EEEJSH_NS5_IJNSS_ISF_SB_EENSS_INSA_ILi32EEESB_EEEEESI_SJ_SI_SJ_NS1D_6fusion15FusionCallbacksIS1H_NS1M_17LinearCombinationISI_fSI_fLNS_15FloatRoundStyleE2EEESH_S1L_JEEENS4_5SM1004TMEM4LOAD26SM100_TMEM_LOAD_16dp256b4xES1B_NS11_INS12_ILi2ELi4ELi3EEES15_NSS_INS5_IJSC_S1J_EEENS5_IJS1J_SB_EEEEEEENS4_17SM75_U32x4_LDSM_NENS4_14SM90_TMA_STOREES20_NS4_17SM90_U32x4_STSM_NENS4_39AutoVectorizingCopyWithAssumedAlignmentILi128EEEEEEvvEEEEvNT_6ParamsE,"ax",@progbits
	.align	128
.text._ZN7cutlass13device_kernelINS_4gemm6kernel13GemmUniversalIN4cute5tupleIJiiiiEEENS1_10collective13CollectiveMmaINS1_35MainloopSm100TmaUmmaWarpSpecializedILi4ELi2ELi4ENS5_IJNS4_1CILi1EEENSA_ILi8EEESB_EEEEENS5_IJNSA_ILi64EEENSA_ILi128EEESG_EEENS_10bfloat16_tENS5_IJlSB_lEEESI_SJ_NS4_8TiledMMAINS4_8MMA_AtomIJNS4_20SM100_MMA_F16BF16_SSISI_SI_fLi64ELi128ELNS4_4UMMA5MajorE0ELSO_0ELNSN_7ScaleInE0ELSP_0EEEEEENS4_6LayoutINS5_IJSB_SB_SB_EEENS5_IJNSA_ILi0EEESU_SU_EEEEENS5_IJNS4_10UnderscoreESX_SX_EEEEENS4_23SM90_TMA_LOAD_MULTICASTENS4_14ComposedLayoutINS4_7SwizzleILi3ELi4ELi3EEENS4_18smem_ptr_flag_bitsILi16EEENSS_INS5_IJSC_SF_EEENS5_IJSF_SB_EEEEEEEvNS4_8identityENS4_13SM90_TMA_LOADES19_vS1A_EENS_8epilogue10collective18CollectiveEpilogueINS1D_23Sm100TmaWarpSpecializedILi4ELi2ELi16ELb1ELb0EEEJSH_NS5_IJNSS_ISF_SB_EENSS_INSA_ILi32EEESB_EEEEESI_SJ_SI_SJ_NS1D_6fusion15FusionCallbacksIS1H_NS1M_17LinearCombinationISI_fSI_fLNS_15FloatRoundStyleE2EEESH_S1L_JEEENS4_5SM1004TMEM4LOAD26SM100_TMEM_LOAD_16dp256b4xES1B_NS11_INS12_ILi2ELi4ELi3EEES15_NSS_INS5_IJSC_S1J_EEENS5_IJS1J_SB_EEEEEEENS4_17SM75_U32x4_LDSM_NENS4_14SM90_TMA_STOREES20_NS4_17SM90_U32x4_STSM_NENS4_39AutoVectorizingCopyWithAssumedAlignmentILi128EEEEEEvvEEEEvNT_6ParamsE:
        .type           _ZN7cutlass13device_kernelINS_4gemm6kernel13GemmUniversalIN4cute5tupleIJiiiiEEENS1_10collective13CollectiveMmaINS1_35MainloopSm100TmaUmmaWarpSpecializedILi4ELi2ELi4ENS5_IJNS4_1CILi1EEENSA_ILi8EEESB_EEEEENS5_IJNSA_ILi64EEENSA_ILi128EEESG_EEENS_10bfloat16_tENS5_IJlSB_lEEESI_SJ_NS4_8TiledMMAINS4_8MMA_AtomIJNS4_20SM100_MMA_F16BF16_SSISI_SI_fLi64ELi128ELNS4_4UMMA5MajorE0ELSO_0ELNSN_7ScaleInE0ELSP_0EEEEEENS4_6LayoutINS5_IJSB_SB_SB_EEENS5_IJNSA_ILi0EEESU_SU_EEEEENS5_IJNS4_10UnderscoreESX_SX_EEEEENS4_23SM90_TMA_LOAD_MULTICASTENS4_14ComposedLayoutINS4_7SwizzleILi3ELi4ELi3EEENS4_18smem_ptr_flag_bitsILi16EEENSS_INS5_IJSC_SF_EEENS5_IJSF_SB_EEEEEEEvNS4_8identityENS4_13SM90_TMA_LOADES19_vS1A_EENS_8epilogue10collective18CollectiveEpilogueINS1D_23Sm100TmaWarpSpecializedILi4ELi2ELi16ELb1ELb0EEEJSH_NS5_IJNSS_ISF_SB_EENSS_INSA_ILi32EEESB_EEEEESI_SJ_SI_SJ_NS1D_6fusion15FusionCallbacksIS1H_NS1M_17LinearCombinationISI_fSI_fLNS_15FloatRoundStyleE2EEESH_S1L_JEEENS4_5SM1004TMEM4LOAD26SM100_TMEM_LOAD_16dp256b4xES1B_NS11_INS12_ILi2ELi4ELi3EEES15_NSS_INS5_IJSC_S1J_EEENS5_IJS1J_SB_EEEEEEENS4_17SM75_U32x4_LDSM_NENS4_14SM90_TMA_STOREES20_NS4_17SM90_U32x4_STSM_NENS4_39AutoVectorizingCopyWithAssumedAlignmentILi128EEEEEEvvEEEEvNT_6ParamsE,@function
        .size           _ZN7cutlass13device_kernelINS_4gemm6kernel13GemmUniversalIN4cute5tupleIJiiiiEEENS1_10collective13CollectiveMmaINS1_35MainloopSm100TmaUmmaWarpSpecializedILi4ELi2ELi4ENS5_IJNS4_1CILi1EEENSA_ILi8EEESB_EEEEENS5_IJNSA_ILi64EEENSA_ILi128EEESG_EEENS_10bfloat16_tENS5_IJlSB_lEEESI_SJ_NS4_8TiledMMAINS4_8MMA_AtomIJNS4_20SM100_MMA_F16BF16_SSISI_SI_fLi64ELi128ELNS4_4UMMA5MajorE0ELSO_0ELNSN_7ScaleInE0ELSP_0EEEEEENS4_6LayoutINS5_IJSB_SB_SB_EEENS5_IJNSA_ILi0EEESU_SU_EEEEENS5_IJNS4_10UnderscoreESX_SX_EEEEENS4_23SM90_TMA_LOAD_MULTICASTENS4_14ComposedLayoutINS4_7SwizzleILi3ELi4ELi3EEENS4_18smem_ptr_flag_bitsILi16EEENSS_INS5_IJSC_SF_EEENS5_IJSF_SB_EEEEEEEvNS4_8identityENS4_13SM90_TMA_LOADES19_vS1A_EENS_8epilogue10collective18CollectiveEpilogueINS1D_23Sm100TmaWarpSpecializedILi4ELi2ELi16ELb1ELb0EEEJSH_NS5_IJNSS_ISF_SB_EENSS_INSA_ILi32EEESB_EEEEESI_SJ_SI_SJ_NS1D_6fusion15FusionCallbacksIS1H_NS1M_17LinearCombinationISI_fSI_fLNS_15FloatRoundStyleE2EEESH_S1L_JEEENS4_5SM1004TMEM4LOAD26SM100_TMEM_LOAD_16dp256b4xES1B_NS11_INS12_ILi2ELi4ELi3EEES15_NSS_INS5_IJSC_S1J_EEENS5_IJS1J_SB_EEEEEEENS4_17SM75_U32x4_LDSM_NENS4_14SM90_TMA_STOREES20_NS4_17SM90_U32x4_STSM_NENS4_39AutoVectorizingCopyWithAssumedAlignmentILi128EEEEEEvvEEEEvNT_6ParamsE,(.L_x_183 - _ZN7cutlass13device_kernelINS_4gemm6kernel13GemmUniversalIN4cute5tupleIJiiiiEEENS1_10collective13CollectiveMmaINS1_35MainloopSm100TmaUmmaWarpSpecializedILi4ELi2ELi4ENS5_IJNS4_1CILi1EEENSA_ILi8EEESB_EEEEENS5_IJNSA_ILi64EEENSA_ILi128EEESG_EEENS_10bfloat16_tENS5_IJlSB_lEEESI_SJ_NS4_8TiledMMAINS4_8MMA_AtomIJNS4_20SM100_MMA_F16BF16_SSISI_SI_fLi64ELi128ELNS4_4UMMA5MajorE0ELSO_0ELNSN_7ScaleInE0ELSP_0EEEEEENS4_6LayoutINS5_IJSB_SB_SB_EEENS5_IJNSA_ILi0EEESU_SU_EEEEENS5_IJNS4_10UnderscoreESX_SX_EEEEENS4_23SM90_TMA_LOAD_MULTICASTENS4_14ComposedLayoutINS4_7SwizzleILi3ELi4ELi3EEENS4_18smem_ptr_flag_bitsILi16EEENSS_INS5_IJSC_SF_EEENS5_IJSF_SB_EEEEEEEvNS4_8identityENS4_13SM90_TMA_LOADES19_vS1A_EENS_8epilogue10collective18CollectiveEpilogueINS1D_23Sm100TmaWarpSpecializedILi4ELi2ELi16ELb1ELb0EEEJSH_NS5_IJNSS_ISF_SB_EENSS_INSA_ILi32EEESB_EEEEESI_SJ_SI_SJ_NS1D_6fusion15FusionCallbacksIS1H_NS1M_17LinearCombinationISI_fSI_fLNS_15FloatRoundStyleE2EEESH_S1L_JEEENS4_5SM1004TMEM4LOAD26SM100_TMEM_LOAD_16dp256b4xES1B_NS11_INS12_ILi2ELi4ELi3EEES15_NSS_INS5_IJSC_S1J_EEENS5_IJS1J_SB_EEEEEEENS4_17SM75_U32x4_LDSM_NENS4_14SM90_TMA_STOREES20_NS4_17SM90_U32x4_STSM_NENS4_39AutoVectorizingCopyWithAssumedAlignmentILi128EEEEEEvvEEEEvNT_6ParamsE)
        .other          _ZN7cutlass13device_kernelINS_4gemm6kernel13GemmUniversalIN4cute5tupleIJiiiiEEENS1_10collective13CollectiveMmaINS1_35MainloopSm100TmaUmmaWarpSpecializedILi4ELi2ELi4ENS5_IJNS4_1CILi1EEENSA_ILi8EEESB_EEEEENS5_IJNSA_ILi64EEENSA_ILi128EEESG_EEENS_10bfloat16_tENS5_IJlSB_lEEESI_SJ_NS4_8TiledMMAINS4_8MMA_AtomIJNS4_20SM100_MMA_F16BF16_SSISI_SI_fLi64ELi128ELNS4_4UMMA5MajorE0ELSO_0ELNSN_7ScaleInE0ELSP_0EEEEEENS4_6LayoutINS5_IJSB_SB_SB_EEENS5_IJNSA_ILi0EEESU_SU_EEEEENS5_IJNS4_10UnderscoreESX_SX_EEEEENS4_23SM90_TMA_LOAD_MULTICASTENS4_14ComposedLayoutINS4_7SwizzleILi3ELi4ELi3EEENS4_18smem_ptr_flag_bitsILi16EEENSS_INS5_IJSC_SF_EEENS5_IJSF_SB_EEEEEEEvNS4_8identityENS4_13SM90_TMA_LOADES19_vS1A_EENS_8epilogue10collective18CollectiveEpilogueINS1D_23Sm100TmaWarpSpecializedILi4ELi2ELi16ELb1ELb0EEEJSH_NS5_IJNSS_ISF_SB_EENSS_INSA_ILi32EEESB_EEEEESI_SJ_SI_SJ_NS1D_6fusion15FusionCallbacksIS1H_NS1M_17LinearCombinationISI_fSI_fLNS_15FloatRoundStyleE2EEESH_S1L_JEEENS4_5SM1004TMEM4LOAD26SM100_TMEM_LOAD_16dp256b4xES1B_NS11_INS12_ILi2ELi4ELi3EEES15_NSS_INS5_IJSC_S1J_EEENS5_IJS1J_SB_EEEEEEENS4_17SM75_U32x4_LDSM_NENS4_14SM90_TMA_STOREES20_NS4_17SM90_U32x4_STSM_NENS4_39AutoVectorizingCopyWithAssumedAlignmentILi128EEEEEEvvEEEEvNT_6ParamsE,@"STO_CUDA_ENTRY STV_DEFAULT"
_ZN7cutlass13device_kernelINS_4gemm6kernel13GemmUniversalIN4cute5tupleIJiiiiEEENS1_10collective13CollectiveMmaINS1_35MainloopSm100TmaUmmaWarpSpecializedILi4ELi2ELi4ENS5_IJNS4_1CILi1EEENSA_ILi8EEESB_EEEEENS5_IJNSA_ILi64EEENSA_ILi128EEESG_EEENS_10bfloat16_tENS5_IJlSB_lEEESI_SJ_NS4_8TiledMMAINS4_8MMA_AtomIJNS4_20SM100_MMA_F16BF16_SSISI_SI_fLi64ELi128ELNS4_4UMMA5MajorE0ELSO_0ELNSN_7ScaleInE0ELSP_0EEEEEENS4_6LayoutINS5_IJSB_SB_SB_EEENS5_IJNSA_ILi0EEESU_SU_EEEEENS5_IJNS4_10UnderscoreESX_SX_EEEEENS4_23SM90_TMA_LOAD_MULTICASTENS4_14ComposedLayoutINS4_7SwizzleILi3ELi4ELi3EEENS4_18smem_ptr_flag_bitsILi16EEENSS_INS5_IJSC_SF_EEENS5_IJSF_SB_EEEEEEEvNS4_8identityENS4_13SM90_TMA_LOADES19_vS1A_EENS_8epilogue10collective18CollectiveEpilogueINS1D_23Sm100TmaWarpSpecializedILi4ELi2ELi16ELb1ELb0EEEJSH_NS5_IJNSS_ISF_SB_EENSS_INSA_ILi32EEESB_EEEEESI_SJ_SI_SJ_NS1D_6fusion15FusionCallbacksIS1H_NS1M_17LinearCombinationISI_fSI_fLNS_15FloatRoundStyleE2EEESH_S1L_JEEENS4_5SM1004TMEM4LOAD26SM100_TMEM_LOAD_16dp256b4xES1B_NS11_INS12_ILi2ELi4ELi3EEES15_NSS_INS5_IJSC_S1J_EEENS5_IJS1J_SB_EEEEEEENS4_17SM75_U32x4_LDSM_NENS4_14SM90_TMA_STOREES20_NS4_17SM90_U32x4_STSM_NENS4_39AutoVectorizingCopyWithAssumedAlignmentILi128EEEEEEvvEEEEvNT_6ParamsE:
[----:B------:R-:W1:Y:S01]  /*0000*/  LDC R1, c[0x0][0x37c] ;  /* 0x0000df00ff017b82 */ /* 0x000e620000000800 */
[----:B------:R-:W2:Y:S01]  /*0010*/  S2R R56, SR_TID.X ;  /* 0x0000000000387919 */ /* 0x000ea20000002100 */
[----:B------:R-:W3:Y:S01]  /*0020*/  LDCU.64 UR8, c[0x0][0x890] ;  /* 0x00011200ff0877ac */ /* 0x000ee20008000a00 */
[----:B------:R-:W-:Y:S02]  /*0030*/  PRMT R45, RZ, 0x7610, R45 ;  /* 0x00007610ff2d7816 */ /* 0x000fe4000000002d */
[----:B------:R-:W-:Y:S01]  /*0040*/  ELECT P3, URZ, PT ;  /* 0x0000000000ff782f */ /* 0x000fe20003860000 */
[----:B---3--:R-:W-:-:S04]  /*0050*/  UISETP.NE.U32.AND UP0, UPT, UR8, URZ, UPT ;  /* 0x000000ff0800728c */ /* 0x008fc8000bf05070 */
[----:B------:R-:W-:Y:S01]  /*0060*/  UISETP.NE.AND.EX UP0, UPT, UR9, URZ, UPT, UP0 ;  /* 0x000000ff0900728c */ /* 0x000fe2000bf05300 */
[----:B--2---:R-:W-:-:S05]  /*0070*/  SHF.R.U32.HI R46, RZ, 0x5, R56 ;  /* 0x00000005ff2e7819 */ /* 0x004fca0000011638 */
[----:B------:R-:W2:Y:S02]  /*0080*/  SHFL.IDX PT, R0, R46, RZ, 0x1f ;  /* 0x00001fff2e007589 */ /* 0x000ea400000e0000 */
[----:B--2---:R-:W-:Y:S01]  /*0090*/  R2UR UR17, R0 ;  /* 0x00000000001172ca */ /* 0x004fe200000e0000 */
[----:B-1----:R-:W-:-:S14]  /*00a0*/  BRA.U UP0, `(.L_x_0) ;  /* 0x0000000100307547 */ /* 0x002fdc000b800000 */
[----:B------:R-:W1:Y:S02]  /*00b0*/  LDCU.64 UR4, c[0x0][0x888] ;  /* 0x00011100ff0477ac */ /* 0x000e640008000a00 */
[----:B-1----:R-:W-:-:S04]  /*00c0*/  UISETP.NE.U32.AND UP0, UPT, UR4, URZ, UPT ;  /* 0x000000ff0400728c */ /* 0x002fc8000bf05070 */
[----:B------:R-:W-:-:S09]  /*00d0*/  UISETP.NE.AND.EX UP0, UPT, UR5, URZ, UPT, UP0 ;  /* 0x000000ff0500728c */ /* 0x000fd2000bf05300 */
[----:B------:R-:W-:Y:S05]  /*00e0*/  BRA.U !UP0, `(.L_x_1) ;  /* 0x0000000108147547 */ /* 0x000fea000b800000 */
[----:B------:R-:W1:Y:S01]  /*00f0*/  LDC.64 R2, c[0x0][0x888] ;  /* 0x00022200ff027b82 */ /* 0x000e620000000a00 */
[----:B------:R-:W1:Y:S02]  /*0100*/  LDCU.64 UR4, c[0x0][0x358] ;  /* 0x00006b00ff0477ac */ /* 0x000e640008000a00 */
[----:B-1----:R1:W5:Y:S01]  /*0110*/  LDG.E R27, desc[UR4][R2.64] ;  /* 0x00000004021b7981 */ /* 0x002362000c1e1900 */
[----:B------:R-:W-:Y:S01]  /*0120*/  HFMA2 R45, -RZ, RZ, 0, 5.9604644775390625e-08 ;  /* 0x00000001ff2d7431 */ /* 0x000fe200000001ff */
[----:B------:R-:W-:Y:S05]  /*0130*/  BRA `(.L_x_0) ;  /* 0x00000000000c7947 */ /* 0x000fea0003800000 */
.L_x_1:
[----:B------:R-:W1:Y:S01]  /*0140*/  LDCU UR4, c[0x0][0x880] ;  /* 0x00011000ff0477ac */ /* 0x000e620008000800 */
[----:B------:R-:W-:Y:S01]  /*0150*/  HFMA2 R45, -RZ, RZ, 0, 5.9604644775390625e-08 ;  /* 0x00000001ff2d7431 */ /* 0x000fe200000001ff */
[----:B-1----:R-:W-:-:S07]  /*0160*/  MOV R27, UR4 ;  /* 0x00000004001b7c02 */ /* 0x002fce0008000f00 */
.L_x_0:
[----:B------:R-:W2:Y:S02]  /*0170*/  LDCU.64 UR4, c[0x0][0x8b0] ;  /* 0x00011600ff0477ac */ /* 0x000ea40008000a00 */
[----:B--2---:R-:W-:-:S04]  /*0180*/  UISETP.NE.U32.AND UP0, UPT, UR4, URZ, UPT ;  /* 0x000000ff0400728c */ /* 0x004fc8000bf05070 */
[----:B------:R-:W-:-:S09]  /*0190*/  UISETP.NE.AND.EX UP0, UPT, UR5, URZ, UPT, UP0 ;  /* 0x000000ff0500728c */ /* 0x000fd2000bf05300 */
[----:B------:R-:W-:Y:S05]  /*01a0*/  BRA.U UP0, `(.L_x_2) ;  /* 0x0000000100287547 */ /* 0x000fea000b800000 */
[----:B------:R-:W2:Y:S02]  /*01b0*/  LDCU.64 UR4, c[0x0][0x8a8] ;  /* 0x00011500ff0477ac */ /* 0x000ea40008000a00 */
[----:B--2---:R-:W-:-:S04]  /*01c0*/  UISETP.NE.U32.AND UP0, UPT, UR4, URZ, UPT ;  /* 0x000000ff0400728c */ /* 0x004fc8000bf05070 */
[----:B------:R-:W-:-:S09]  /*01d0*/  UISETP.NE.AND.EX UP0, UPT, UR5, URZ, UPT, UP0 ;  /* 0x000000ff0500728c */ /* 0x000fd2000bf05300 */
[----:B------:R-:W-:Y:S05]  /*01e0*/  BRA.U !UP0, `(.L_x_3) ;  /* 0x0000000108107547 */ /* 0x000fea000b800000 */
[----:B------:R-:W2:Y:S01]  /*01f0*/  LDC.64 R24, c[0x0][0x8a8] ;  /* 0x00022a00ff187b82 */ /* 0x000ea20000000a00 */
[----:B------:R-:W2:Y:S02]  /*0200*/  LDCU.64 UR4, c[0x0][0x358] ;  /* 0x00006b00ff0477ac */ /* 0x000ea40008000a00 */
[----:B--2---:R2:W5:Y:S01]  /*0210*/  LDG.E R24, desc[UR4][R24.64] ;  /* 0x0000000418187981 */ /* 0x004562000c1e1900 */
[----:B------:R-:W-:Y:S05]  /*0220*/  BRA `(.L_x_2) ;  /* 0x0000000000087947 */ /* 0x000fea0003800000 */
.L_x_3:
[----:B------:R-:W2:Y:S02]  /*0230*/  LDCU UR4, c[0x0][0x8a0] ;  /* 0x00011400ff0477ac */ /* 0x000ea40008000800 */
[----:B--2---:R-:W-:Y:S02]  /*0240*/  MOV R24, UR4 ;  /* 0x0000000400187c02 */ /* 0x004fe40008000f00 */
.L_x_2:
[----:B------:R-:W-:Y:S01]  /*0250*/  IMAD.U32 R0, RZ, RZ, UR17 ;  /* 0x00000011ff007e24 */ /* 0x000fe2000f8e00ff */
[----:B------:R-:W-:Y:S04]  /*0260*/  BSSY.RECONVERGENT B0, `(.L_x_4) ;  /* 0x000000c000007945 */ /* 0x000fe80003800200 */
[C---:B------:R-:W-:Y:S02]  /*0270*/  ISETP.NE.OR P1, PT, R0.reuse, 0x1, !P3 ;  /* 0x000000010000780c */ /* 0x040fe40005f25670 */
[----:B------:R-:W-:-:S11]  /*0280*/  ISETP.NE.OR P0, PT, R0, 0x3, !P3 ;  /* 0x000000030000780c */ /* 0x000fd60005f05670 */
[----:B------:R-:W-:Y:S05]  /*0290*/  @P1 BRA `(.L_x_5) ;  /* 0x0000000000201947 */ /* 0x000fea0003800000 */
[----:B------:R-:W3:Y:S02]  /*02a0*/  LDCU.64 UR4, c[0x0][0x348] ;  /* 0x00006900ff0477ac */ /* 0x000ee40008000a00 */
[----:B---3--:R-:W-:Y:S02]  /*02b0*/  UIADD3 UR6, UP1, UPT, UR4, 0x80, URZ ;  /* 0x0000008004067890 */ /* 0x008fe4000ff3e0ff */
[----:B------:R-:W-:Y:S02]  /*02c0*/  UIADD3 UR4, UP0, UPT, UR4, 0x180, URZ ;  /* 0x0000018004047890 */ /* 0x000fe4000ff1e0ff */
[----:B------:R-:W-:Y:S02]  /*02d0*/  UIADD3.X UR7, UPT, UPT, URZ, UR5, URZ, UP1, !UPT ;  /* 0x00000005ff077290 */ /* 0x000fe40008ffe4ff */
[----:B------:R-:W-:-:S07]  /*02e0*/  UIADD3.X UR5, UPT, UPT, URZ, UR5, URZ, UP0, !UPT ;  /* 0x00000005ff057290 */ /* 0x000fce00087fe4ff */
[----:B------:R3:W-:Y:S02]  /*02f0*/  UTMACCTL.PF [UR6] ;  /* 0x00000000060079b9 */ /* 0x0007e40008040000 */
[----:B------:R3:W-:Y:S02]  /*0300*/  UTMACCTL.PF [UR4] ;  /* 0x00000000040079b9 */ /* 0x0007e40008040000 */
[----:B---3--:R-:W-:Y:S01]  /*0310*/  NOP ;  /* 0x0000000000007918 */ /* 0x008fe20000000000 */
.L_x_5:
[----:B------:R-:W-:Y:S05]  /*0320*/  BSYNC.RECONVERGENT B0 ;  /* 0x0000000000007941 */ /* 0x000fea0003800200 */
.L_x_4:
[----:B------:R-:W-:Y:S04]  /*0330*/  BSSY.RECONVERGENT B0, `(.L_x_6) ;  /* 0x000000a000007945 */ /* 0x000fe80003800200 */
        /* <DEDUP_REMOVED lines=9> */
.L_x_7:
[----:B------:R-:W-:Y:S05]  /*03d0*/  BSYNC.RECONVERGENT B0 ;  /* 0x0000000000007941 */ /* 0x000fea0003800200 */
.L_x_6:
[----:B------:R-:W3:Y:S01]  /*03e0*/  LDCU.64 UR4, c[0x0][0x888] ;  /* 0x00011100ff0477ac */ /* 0x000ee20008000a00 */
[----:B------:R-:W-:Y:S02]  /*03f0*/  UISETP.EQ.U32.AND UP1, UPT, UR8, URZ, UPT ;  /* 0x000000ff0800728c */ /* 0x000fe4000bf22070 */
[----:B------:R-:W-:Y:S02]  /*0400*/  UPLOP3.LUT UP3, UPT, UPT, UPT, UPT, 0x80, 0x8 ;  /* 0x000000000008789c */ /* 0x000fe40003f6f070 */
[----:B---3--:R-:W-:-:S04]  /*0410*/  UISETP.NE.U32.AND UP0, UPT, UR4, URZ, UPT ;  /* 0x000000ff0400728c */ /* 0x008fc8000bf05070 */
[----:B------:R-:W-:-:S04]  /*0420*/  UISETP.NE.AND.EX UP0, UPT, UR5, URZ, UPT, UP0 ;  /* 0x000000ff0500728c */ /* 0x000fc8000bf05300 */
[----:B------:R-:W-:-:S04]  /*0430*/  UISETP.EQ.OR.EX UP2, UPT, UR9, URZ, !UP0, UP1 ;  /* 0x000000ff0900728c */ /* 0x000fc8000c742710 */
[----:B------:R-:W-:-:S06]  /*0440*/  UP2UR UR4, UPR, URZ, 0x4 ;  /* 0x00000004ff047883 */ /* 0x000fcc0008000000 */
[----:B------:R-:W-:Y:S01]  /*0450*/  MOV R48, UR4 ;  /* 0x0000000400307c02 */ /* 0x000fe20008000f00 */
[----:B------:R-:W-:Y:S06]  /*0460*/  BRA.U !UP2, `(.L_x_8) ;  /* 0x000000010a207547 */ /* 0x000fec000b800000 */
[----:B------:R-:W-:Y:S01]  /*0470*/  UISETP.NE.U32.AND UP1, UPT, UR8, URZ, UPT ;  /* 0x000000ff0800728c */ /* 0x000fe2000bf25070 */
[----:B-----5:R-:W-:Y:S01]  /*0480*/  FSETP.NEU.AND P0, PT, R27, RZ, PT ;  /* 0x000000ff1b00720b */ /* 0x020fe20003f0d000 */
[----:B------:R-:W-:Y:S02]  /*0490*/  USEL UR4, URZ, 0xffffffff, UP0 ;  /* 0xffffffffff047887 */ /* 0x000fe40008000000 */
[----:B------:R-:W-:-:S10]  /*04a0*/  UISETP.NE.AND.EX UP1, UPT, UR9, URZ, UPT, UP1 ;  /* 0x000000ff0900728c */ /* 0x000fd4000bf25310 */
[----:B------:R-:W-:Y:S01]  /*04b0*/  VOTEU.ANY UP0, P0 ;  /* 0x0000000000ff7886 */ /* 0x000fe20000000100 */
[----:B------:R-:W-:-:S04]  /*04c0*/  @!UP1 USEL UR4, URZ, 0xffffffff, UP0 ;  /* 0xffffffffff049887 */ /* 0x000fc80008000000 */
[----:B------:R-:W-:-:S04]  /*04d0*/  ULOP3.LUT UR4, UR4, 0x1, URZ, 0xc0, !UPT ;  /* 0x0000000104047892 */ /* 0x000fc8000f8ec0ff */
[----:B------:R-:W-:-:S11]  /*04e0*/  UISETP.NE.U32.AND UP3, UPT, UR4, 0x1, UPT ;  /* 0x000000010400788c */ /* 0x000fd6000bf65070 */
.L_x_8:
[----:B-1----:R-:W1:Y:S01]  /*04f0*/  SHFL.IDX PT, R2, R46, RZ, 0x1f ;  /* 0x00001fff2e027589 */ /* 0x002e6200000e0000 */
[----:B------:R-:W-:-:S04]  /*0500*/  UISETP.NE.AND UP0, UPT, UR17, 0x2, UPT ;  /* 0x000000021100788c */ /* 0x000fc8000bf05270 */
[----:B------:R-:W-:Y:S01]  /*0510*/  USEL UR40, URZ, 0x1, UP0 ;  /* 0x00000001ff287887 */ /* 0x000fe20008000000 */
[----:B-1----:R-:W-:-:S13]  /*0520*/  ISETP.NE.AND P0, PT, R2, RZ, PT ;  /* 0x000000ff0200720c */ /* 0x002fda0003f05270 */
[----:B------:R-:W-:Y:S05]  /*0530*/  @P0 BRA `(.L_x_9) ;  /* 0x0000000000580947 */ /* 0x000fea0003800000 */
[----:B------:R-:W1:Y:S01]  /*0540*/  S2UR UR4, SR_CgaCtaId ;  /* 0x00000000000479c3 */ /* 0x000e620000008800 */
[----:B------:R-:W-:Y:S01]  /*0550*/  UMOV UR5, 0x400 ;  /* 0x0000040000057882 */ /* 0x000fe20000000000 */
[----:B------:R-:W-:Y:S01]  /*0560*/  UMOV UR8, 0x1 ;  /* 0x0000000100087882 */ /* 0x000fe20000000000 */
[----:B------:R-:W-:Y:S01]  /*0570*/  UMOV UR6, 0x8 ;  /* 0x0000000800067882 */ /* 0x000fe20000000000 */
[----:B------:R-:W-:-:S04]  /*0580*/  UIADD3 UR8, UPT, UPT, -UR8, 0x100000, URZ ;  /* 0x0010000008087890 */ /* 0x000fc8000fffe1ff */
[----:B------:R-:W-:Y:S02]  /*0590*/  USHF.L.U32 UR9, UR8, 0xb, URZ ;  /* 0x0000000b08097899 */ /* 0x000fe400080006ff */
[----:B------:R-:W-:Y:S02]  /*05a0*/  USHF.L.U32 UR8, UR8, 0x1, URZ ;  /* 0x0000000108087899 */ /* 0x000fe400080006ff */
[----:B------:R-:W-:-:S04]  /*05b0*/  UIADD3 UR6, UPT, UPT, -UR6, 0x100000, URZ ;  /* 0x0010000006067890 */ /* 0x000fc8000fffe1ff */
[----:B------:R-:W-:Y:S02]  /*05c0*/  USHF.L.U32 UR7, UR6, 0xb, URZ ;  /* 0x0000000b06077899 */ /* 0x000fe400080006ff */
[----:B------:R-:W-:Y:S01]  /*05d0*/  USHF.L.U32 UR6, UR6, 0x1, URZ ;  /* 0x0000000106067899 */ /* 0x000fe200080006ff */
[----:B------:R-:W-:Y:S01]  /*05e0*/  ELECT P0, URZ, PT ;  /* 0x0000000000ff782f */ /* 0x000fe20003800000 */
[----:B-1----:R-:W-:Y:S01]  /*05f0*/  ULEA UR4, UR4, UR5, 0x18 ;  /* 0x0000000504047291 */ /* 0x002fe2000f8ec0ff */
[----:B------:R-:W1:Y:S11]  /*0600*/  FENCE.VIEW.ASYNC.S ;  /* 0x00000000000073c6 */ /* 0x000e760000000000 */
[----:B-1----:R1:W3:Y:S01]  /*0610*/  SYNCS.EXCH.64 URZ, [UR4], UR8 ;  /* 0x0000000804ff75b2 */ /* 0x0022e20008000100 */
[----:B------:R1:W4:Y:S01]  /*0620*/  SYNCS.EXCH.64 URZ, [UR4+0x20], UR6 ;  /* 0x0000200604ff75b2 */ /* 0x0003220008000100 */
[----:B------:R1:W1:Y:S01]  /*0630*/  SYNCS.EXCH.64 URZ, [UR4+0x8], UR8 ;  /* 0x0000080804ff75b2 */ /* 0x0002620008000100 */
[----:B------:R1:W1:Y:S01]  /*0640*/  SYNCS.EXCH.64 URZ, [UR4+0x28], UR6 ;  /* 0x0000280604ff75b2 */ /* 0x0002620008000100 */
[----:B------:R1:W1:Y:S01]  /*0650*/  SYNCS.EXCH.64 URZ, [UR4+0x10], UR8 ;  /* 0x0000100804ff75b2 */ /* 0x0002620008000100 */
[----:B------:R1:W1:Y:S01]  /*0660*/  SYNCS.EXCH.64 URZ, [UR4+0x30], UR6 ;  /* 0x0000300604ff75b2 */ /* 0x0002620008000100 */
[----:B------:R1:W1:Y:S01]  /*0670*/  SYNCS.EXCH.64 URZ, [UR4+0x18], UR8 ;  /* 0x0000180804ff75b2 */ /* 0x0002620008000100 */
[----:B------:R1:W1:Y:S01]  /*0680*/  SYNCS.EXCH.64 URZ, [UR4+0x38], UR6 ;  /* 0x0000380604ff75b2 */ /* 0x0002620008000100 */
[----:B------:R-:W-:Y:S01]  /*0690*/  NOP ;  /* 0x0000000000007918 */ /* 0x000fe20000000000 */
.L_x_9:
[----:B------:R-:W2:Y:S01]  /*06a0*/  SHFL.IDX PT, R2, R46, RZ, 0x1f ;  /* 0x00001fff2e027589 */ /* 0x000ea200000e0000 */
[----:B------:R-:W-:Y:S01]  /*06b0*/  NOP ;  /* 0x0000000000007918 */ /* 0x000fe20000000000 */
[----:B--2---:R-:W-:-:S13]  /*06c0*/  ISETP.NE.AND P0, PT, R2, 0x1, PT ;  /* 0x000000010200780c */ /* 0x004fda0003f05270 */
[----:B------:R-:W-:Y:S05]  /*06d0*/  @P0 BRA `(.L_x_10) ;  /* 0x0000000000580947 */ /* 0x000fea0003800000 */
[----:B-1----:R-:W1:Y:S01]  /*06e0*/  S2UR UR4, SR_CgaCtaId ;  /* 0x00000000000479c3 */ /* 0x002e620000008800 */
        /* <DEDUP_REMOVED lines=12> */
[----:B-1----:R2:W1:Y:S01]  /*07b0*/  SYNCS.EXCH.64 URZ, [UR4+0x40], UR8 ;  /* 0x0000400804ff75b2 */ /* 0x0024620008000100 */
[----:B------:R2:W1:Y:S01]  /*07c0*/  SYNCS.EXCH.64 URZ, [UR4+0x60], UR6 ;  /* 0x0000600604ff75b2 */ /* 0x0004620008000100 */
[----:B------:R2:W1:Y:S01]  /*07d0*/  SYNCS.EXCH.64 URZ, [UR4+0x48], UR8 ;  /* 0x0000480804ff75b2 */ /* 0x0004620008000100 */
[----:B------:R2:W1:Y:S01]  /*07e0*/  SYNCS.EXCH.64 URZ, [UR4+0x68], UR6 ;  /* 0x0000680604ff75b2 */ /* 0x0004620008000100 */
[----:B------:R2:W1:Y:S01]  /*07f0*/  SYNCS.EXCH.64 URZ, [UR4+0x50], UR8 ;  /* 0x0000500804ff75b2 */ /* 0x0004620008000100 */
[----:B------:R2:W1:Y:S01]  /*0800*/  SYNCS.EXCH.64 URZ, [UR4+0x70], UR6 ;  /* 0x0000700604ff75b2 */ /* 0x0004620008000100 */
[----:B------:R2:W1:Y:S01]  /*0810*/  SYNCS.EXCH.64 URZ, [UR4+0x58], UR8 ;  /* 0x0000580804ff75b2 */ /* 0x0004620008000100 */
[----:B------:R2:W1:Y:S02]  /*0820*/  SYNCS.EXCH.64 URZ, [UR4+0x78], UR6 ;  /* 0x0000780604ff75b2 */ /* 0x0004640008000100 */
[----:B--2---:R-:W-:Y:S01]  /*0830*/  NOP ;  /* 0x0000000000007918 */ /* 0x004fe20000000000 */
.L_x_10:
[----:B------:R-:W2:Y:S01]  /*0840*/  SHFL.IDX PT, R2, R46, RZ, 0x1f ;  /* 0x00001fff2e027589 */ /* 0x000ea200000e0000 */
[----:B------:R-:W-:Y:S01]  /*0850*/  NOP ;  /* 0x0000000000007918 */ /* 0x000fe20000000000 */
[----:B--2---:R-:W-:-:S13]  /*0860*/  ISETP.NE.AND P0, PT, R2, 0x3, PT ;  /* 0x000000030200780c */ /* 0x004fda0003f05270 */
[----:B------:R-:W-:Y:S05]  /*0870*/  @P0 BRA `(.L_x_11) ;  /* 0x0000000000300947 */ /* 0x000fea0003800000 */
[----:B-1----:R-:W1:Y:S01]  /*0880*/  S2UR UR4, SR_CgaCtaId ;  /* 0x00000000000479c3 */ /* 0x002e620000008800 */
[----:B------:R-:W-:Y:S01]  /*0890*/  UMOV UR6, 0x400 ;  /* 0x0000040000067882 */ /* 0x000fe20000000000 */
[----:B------:R-:W-:Y:S01]  /*08a0*/  UMOV UR5, 0x20 ;  /* 0x0000002000057882 */ /* 0x000fe20000000000 */
[----:B------:R-:W-:Y:S01]  /*08b0*/  ELECT P0, URZ, PT ;  /* 0x0000000000ff782f */ /* 0x000fe20003800000 */
[----:B-1----:R-:W-:Y:S02]  /*08c0*/  ULEA UR6, UR4, UR6, 0x18 ;  /* 0x0000000604067291 */ /* 0x002fe4000f8ec0ff */
[----:B------:R-:W-:-:S04]  /*08d0*/  UIADD3 UR4, UPT, UPT, -UR5, 0x100000, URZ ;  /* 0x0010000005047890 */ /* 0x000fc8000fffe1ff */
[----:B------:R-:W-:Y:S02]  /*08e0*/  USHF.L.U32 UR5, UR4, 0xb, URZ ;  /* 0x0000000b04057899 */ /* 0x000fe400080006ff */
[----:B------:R-:W-:Y:S01]  /*08f0*/  USHF.L.U32 UR4, UR4, 0x1, URZ ;  /* 0x0000000104047899 */ /* 0x000fe200080006ff */
[----:B------:R-:W1:Y:S11]  /*0900*/  FENCE.VIEW.ASYNC.S ;  /* 0x00000000000073c6 */ /* 0x000e760000000000 */
[----:B-1----:R2:W1:Y:S01]  /*0910*/  SYNCS.EXCH.64 URZ, [UR6+0x80], UR4 ;  /* 0x0000800406ff75b2 */ /* 0x0024620008000100 */
[----:B------:R2:W1:Y:S02]  /*0920*/  SYNCS.EXCH.64 URZ, [UR6+0x88], UR4 ;  /* 0x0000880406ff75b2 */ /* 0x0004640008000100 */
[----:B--2---:R-:W-:Y:S01]  /*0930*/  NOP ;  /* 0x0000000000007918 */ /* 0x004fe20000000000 */
.L_x_11:
[----:B------:R-:W2:Y:S01]  /*0940*/  SHFL.IDX PT, R2, R46, RZ, 0x1f ;  /* 0x00001fff2e027589 */ /* 0x000ea200000e0000 */
[----:B------:R-:W-:Y:S01]  /*0950*/  NOP ;  /* 0x0000000000007918 */ /* 0x000fe20000000000 */
[----:B--2---:R-:W-:-:S13]  /*0960*/  ISETP.NE.AND P0, PT, R2, 0x4, PT ;  /* 0x000000040200780c */ /* 0x004fda0003f05270 */
[----:B------:R-:W-:Y:S05]  /*0970*/  @P0 BRA `(.L_x_12) ;  /* 0x00000000004c0947 */ /* 0x000fea0003800000 */
[----:B-1----:R-:W1:Y:S01]  /*0980*/  S2UR UR6, SR_CgaCtaId ;  /* 0x00000000000679c3 */ /* 0x002e620000008800 */
[----:B------:R-:W-:Y:S01]  /*0990*/  UMOV UR4, 0x720 ;  /* 0x0000072000047882 */ /* 0x000fe20000000000 */
[----:B------:R-:W-:Y:S01]  /*09a0*/  UMOV UR5, 0x400 ;  /* 0x0000040000057882 */ /* 0x000fe20000000000 */
[----:B------:R-:W-:Y:S01]  /*09b0*/  USEL UR4, UR4, 0x620, UP3 ;  /* 0x0000062004047887 */ /* 0x000fe20009800000 */
[----:B------:R-:W-:Y:S01]  /*09c0*/  UMOV UR8, 0x1 ;  /* 0x0000000100087882 */ /* 0x000fe20000000000 */
[----:B------:R-:W-:Y:S01]  /*09d0*/  ELECT P0, URZ, PT ;  /* 0x0000000000ff782f */ /* 0x000fe20003800000 */
[----:B------:R-:W-:-:S04]  /*09e0*/  UIADD3 UR8, UPT, UPT, -UR8, 0x100000, URZ ;  /* 0x0010000008087890 */ /* 0x000fc8000fffe1ff */
[----:B------:R-:W-:Y:S02]  /*09f0*/  USHF.L.U32 UR9, UR8, 0xb, URZ ;  /* 0x0000000b08097899 */ /* 0x000fe400080006ff */
[----:B------:R-:W-:Y:S02]  /*0a00*/  USHF.L.U32 UR8, UR8, 0x1, URZ ;  /* 0x0000000108087899 */ /* 0x000fe400080006ff */
[----:B-1----:R-:W-:Y:S02]  /*0a10*/  ULEA UR6, UR6, UR5, 0x18 ;  /* 0x0000000506067291 */ /* 0x002fe4000f8ec0ff */
[----:B------:R-:W-:-:S04]  /*0a20*/  UIADD3 UR4, UPT, UPT, -UR4, 0x100000, URZ ;  /* 0x0010000004047890 */ /* 0x000fc8000fffe1ff */
[----:B------:R-:W-:Y:S02]  /*0a30*/  USHF.L.U32 UR5, UR4, 0xb, URZ ;  /* 0x0000000b04057899 */ /* 0x000fe400080006ff */
[----:B------:R-:W-:Y:S01]  /*0a40*/  USHF.L.U32 UR4, UR4, 0x1, URZ ;  /* 0x0000000104047899 */ /* 0x000fe200080006ff */
[----:B------:R-:W1:Y:S03]  /*0a50*/  FENCE.VIEW.ASYNC.S ;  /* 0x00000000000073c6 */ /* 0x000e660000000000 */
[----:B-1----:R2:W1:Y:S08]  /*0a60*/  SYNCS.EXCH.64 URZ, [UR6+0x90], UR8 ;  /* 0x0000900806ff75b2 */ /* 0x0024700008000100 */
[----:B------:R2:W1:Y:S01]  /*0a70*/  SYNCS.EXCH.64 URZ, [UR6+0xa0], UR4 ;  /* 0x0000a00406ff75b2 */ /* 0x0004620008000100 */
[----:B------:R2:W1:Y:S01]  /*0a80*/  SYNCS.EXCH.64 URZ, [UR6+0x98], UR8 ;  /* 0x0000980806ff75b2 */ /* 0x0004620008000100 */
[----:B------:R2:W1:Y:S02]  /*0a90*/  SYNCS.EXCH.64 URZ, [UR6+0xa8], UR4 ;  /* 0x0000a80406ff75b2 */ /* 0x0004640008000100 */
[----:B--2---:R-:W-:Y:S01]  /*0aa0*/  NOP ;  /* 0x0000000000007918 */ /* 0x004fe20000000000 */
.L_x_12:
        /* <DEDUP_REMOVED lines=26> */
.L_x_13:
[----:B------:R-:W2:Y:S01]  /*0c50*/  SHFL.IDX PT, R2, R46, RZ, 0x1f ;  /* 0x00001fff2e027589 */ /* 0x000ea200000e0000 */
[----:B------:R-:W1:Y:S01]  /*0c60*/  S2UR UR47, SR_CgaCtaId ;  /* 0x00000000002f79c3 */ /* 0x000e620000008800 */
[----:B------:R-:W-:Y:S01]  /*0c70*/  NOP ;  /* 0x0000000000007918 */ /* 0x000fe20000000000 */
[----:B--2---:R-:W-:-:S13]  /*0c80*/  ISETP.NE.AND P0, PT, R2, 0x3, PT ;  /* 0x000000030200780c */ /* 0x004fda0003f05270 */
[----:B-1----:R-:W-:Y:S05]  /*0c90*/  @P0 BRA `(.L_x_14) ;  /* 0x0000000000340947 */ /* 0x002fea0003800000 */
[----:B------:R-:W-:Y:S01]  /*0ca0*/  UMOV UR4, 0x400 ;  /* 0x0000040000047882 */ /* 0x000fe20000000000 */
[----:B------:R-:W-:Y:S01]  /*0cb0*/  UMOV UR6, 0x20 ;  /* 0x0000002000067882 */ /* 0x000fe20000000000 */
[----:B------:R-:W-:Y:S02]  /*0cc0*/  ULEA UR4, UR47, UR4, 0x18 ;  /* 0x000000042f047291 */ /* 0x000fe4000f8ec0ff */
[----:B------:R-:W-:-:S04]  /*0cd0*/  UIADD3 UR6, UPT, UPT, -UR6, 0x100000, URZ ;  /* 0x0010000006067890 */ /* 0x000fc8000fffe1ff */
[----:B------:R-:W-:Y:S02]  /*0ce0*/  USHF.L.U32 UR7, UR6, 0xb, URZ ;  /* 0x0000000b06077899 */ /* 0x000fe400080006ff */
[----:B------:R-:W-:Y:S01]  /*0cf0*/  USHF.L.U32 UR6, UR6, 0x1, URZ ;  /* 0x0000000106067899 */ /* 0x000fe200080006ff */
[----:B------:R-:W-:Y:S01]  /*0d00*/  ELECT P0, URZ, PT ;  /* 0x0000000000ff782f */ /* 0x000fe20003800000 */
[----:B------:R-:W1:Y:S10]  /*0d10*/  FENCE.VIEW.ASYNC.S ;  /* 0x00000000000073c6 */ /* 0x000e740000000000 */
[----:B-1----:R1:W2:Y:S01]  /*0d20*/  SYNCS.EXCH.64 URZ, [UR4+0xf0], UR6 ;  /* 0x0000f00604ff75b2 */ /* 0x0022a20008000100 */
[----:B------:R1:W1:Y:S01]  /*0d30*/  SYNCS.EXCH.64 URZ, [UR4+0x100], UR6 ;  /* 0x0001000604ff75b2 */ /* 0x0002620008000100 */
[----:B------:R1:W1:Y:S01]  /*0d40*/  SYNCS.EXCH.64 URZ, [UR4+0xf8], UR6 ;  /* 0x0000f80604ff75b2 */ /* 0x0002620008000100 */
[----:B------:R1:W1:Y:S01]  /*0d50*/  SYNCS.EXCH.64 URZ, [UR4+0x108], UR6 ;  /* 0x0001080604ff75b2 */ /* 0x0002620008000100 */
[----:B------:R-:W-:Y:S01]  /*0d60*/  NOP ;  /* 0x0000000000007918 */ /* 0x000fe20000000000 */
.L_x_14:
[----:B-1----:R-:W1:Y:S01]  /*0d70*/  LDCU UR4, c[0x0][0x36c] ;  /* 0x00006d80ff0477ac */ /* 0x002e620008000800 */
[----:B------:R-:W-:Y:S01]  /*0d80*/  ISETP.NE.OR P3, PT, R0, 0x2, !P3 ;  /* 0x000000020000780c */ /* 0x000fe20005f65670 */
[----:B------:R-:W-:Y:S01]  /*0d90*/  NOP ;  /* 0x0000000000007918 */ /* 0x000fe20000000000 */
[----:B------:R-:W-:Y:S01]  /*0da0*/  LOP3.LUT R0, R56, 0x1f, RZ, 0xc0, !PT ;  /* 0x0000001f38007812 */ /* 0x000fe200078ec0ff */
[----:B------:R-:W-:Y:S02]  /*0db0*/  UISETP.NE.AND UP4, UPT, UR17, URZ, UPT ;  /* 0x000000ff1100728c */ /* 0x000fe4000bf85270 */
[----:B-1----:R-:W-:-:S09]  /*0dc0*/  UISETP.EQ.U32.AND UP5, UPT, UR4, 0x1, UPT ;  /* 0x000000010400788c */ /* 0x002fd2000bfa2070 */
[----:B------:R-:W-:Y:S05]  /*0dd0*/  BRA.U !UP5, `(.L_x_15) ;  /* 0x000000010d087547 */ /* 0x000fea000b800000 */
[----:B--234-:R-:W-:Y:S01]  /*0de0*/  UCGABAR_ARV ;  /* 0x00000000000079c7 */ /* 0x01cfe20008000000 */
[----:B------:R-:W-:Y:S05]  /*0df0*/  BRA `(.L_x_16) ;  /* 0x0000000000047947 */ /* 0x000fea0003800000 */
.L_x_15:
[----:B--234-:R-:W-:Y:S01]  /*0e00*/  NOP ;  /* 0x0000000000007918 */ /* 0x01cfe20000000000 */
.L_x_16:
[----:B------:R-:W1:Y:S01]  /*0e10*/  S2UR UR7, SR_CTAID.X ;  /* 0x00000000000779c3 */ /* 0x000e620000002500 */
[----:B------:R-:W-:-:S05]  /*0e20*/  CS2R.32 R47, SR_CgaSize ;  /* 0x00000000002f7805 */ /* 0x000fca0000008a00 */
[----:B------:R-:W-:-:S05]  /*0e30*/  IMAD R47, R47, -0xa0, RZ ;  /* 0xffffff602f2f7824 */ /* 0x000fca00078e02ff */
[----:B------:R-:W-:-:S14]  /*0e40*/  R2UR UR5, R47 ;  /* 0x000000002f0572ca */ /* 0x000fdc00000e0000 */
[----:B------:R-:W2:Y:S01]  /*0e50*/  LDCU UR5, c[0x0][UR5+0x2b0] ;  /* 0x00005600050577ac */ /* 0x000ea20008000800 */
[----:B------:R-:W-:-:S05]  /*0e60*/  CS2R.32 R47, SR_CgaSize ;  /* 0x00000000002f7805 */ /* 0x000fca0000008a00 */
[----:B------:R-:W-:-:S05]  /*0e70*/  IMAD R47, R47, -0xa0, RZ ;  /* 0xffffff602f2f7824 */ /* 0x000fca00078e02ff */
[----:B------:R-:W-:-:S14]  /*0e80*/  R2UR UR4, R47 ;  /* 0x000000002f0472ca */ /* 0x000fdc00000e0000 */
[----:B------:R-:W3:Y:S01]  /*0e90*/  LDCU UR4, c[0x0][UR4+0x2b4] ;  /* 0x00005680040477ac */ /* 0x000ee20008000800 */
[----:B------:R-:W4:Y:S01]  /*0ea0*/  S2UR UR8, SR_CTAID.Y ;  /* 0x00000000000879c3 */ /* 0x000f220000002600 */
[----:B------:R-:W-:-:S05]  /*0eb0*/  CS2R.32 R47, SR_CgaSize ;  /* 0x00000000002f7805 */ /* 0x000fca0000008a00 */
[----:B------:R-:W-:-:S05]  /*0ec0*/  IMAD R47, R47, -0xa0, RZ ;  /* 0xffffff602f2f7824 */ /* 0x000fca00078e02ff */
[----:B------:R-:W-:-:S14]  /*0ed0*/  R2UR UR9, R47 ;  /* 0x000000002f0972ca */ /* 0x000fdc00000e0000 */
[----:B------:R-:W3:Y:S01]  /*0ee0*/  LDCU UR9, c[0x0][UR9+0x2a0] ;  /* 0x00005400090977ac */ /* 0x000ee20008000800 */
[----:B------:R-:W3:Y:S01]  /*0ef0*/  LDCU UR21, c[0x0][0xb24] ;  /* 0x00016480ff1577ac */ /* 0x000ee20008000800 */
[----:B------:R-:W1:Y:S01]  /*0f00*/  S2UR UR36, SR_CTAID.Z ;  /* 0x00000000002479c3 */ /* 0x000e620000002700 */
[----:B------:R-:W-:-:S05]  /*0f10*/  CS2R.32 R47, SR_CgaSize ;  /* 0x00000000002f7805 */ /* 0x000fca0000008a00 */
[----:B------:R-:W-:-:S05]  /*0f20*/  IMAD R47, R47, -0xa0, RZ ;  /* 0xffffff602f2f7824 */ /* 0x000fca00078e02ff */
[----:B------:R-:W-:-:S14]  /*0f30*/  R2UR UR63, R47 ;  /* 0x000000002f3f72ca */ /* 0x000fdc00000e0000 */
[----:B------:R-:W3:Y:S01]  /*0f40*/  LDCU UR63, c[0x0][UR63+0x2a4] ;  /* 0x000054803f3f77ac */ /* 0x000ee20008000800 */
[----:B------:R-:W3:Y:S01]  /*0f50*/  LDCU UR42, c[0x0][0xb24] ;  /* 0x00016480ff2a77ac */ /* 0x000ee20008000800 */
[----:B-1----:R-:W-:Y:S01]  /*0f60*/  I2FP.F32.U32 R3, UR7 ;  /* 0x0000000700037c45 */ /* 0x002fe20008201000 */
[----:B------:R-:W1:Y:S04]  /*0f70*/  LDCU UR28, c[0x0][0xb30] ;  /* 0x00016600ff1c77ac */ /* 0x000e680008000800 */
[----:B--2---:R-:W-:Y:S01]  /*0f80*/  FMUL R3, R3, UR5 ;  /* 0x0000000503037c20 */ /* 0x004fe20008400000 */
[----:B------:R-:W-:Y:S01]  /*0f90*/  USHF.L.U32 UR26, UR47, 0x9, URZ ;  /* 0x000000092f1a7899 */ /* 0x000fe200080006ff */
[----:B----4-:R-:W-:Y:S01]  /*0fa0*/  I2FP.F32.U32 R2, UR8 ;  /* 0x0000000800027c45 */ /* 0x010fe20008201000 */
[----:B---3--:R-:W-:-:S03]  /*0fb0*/  UISETP.GE.AND UP2, UPT, UR21, 0x1, UPT ;  /* 0x000000011500788c */ /* 0x008fc6000bf46270 */
[----:B------:R-:W2:Y:S01]  /*0fc0*/  F2I.U32.TRUNC.NTZ R3, R3 ;  /* 0x0000000300037305 */ /* 0x000ea2000020f000 */
[----:B------:R-:W-:Y:S01]  /*0fd0*/  UMOV UR16, UR7 ;  /* 0x0000000700107c82 */ /* 0x000fe20008000000 */
[----:B------:R-:W-:Y:S01]  /*0fe0*/  FMUL R2, R2, UR4 ;  /* 0x0000000402027c20 */ /* 0x000fe20008400000 */
[----:B------:R-:W-:-:S05]  /*0ff0*/  UMOV UR20, UR8 ;  /* 0x0000000800147c82 */ /* 0x000fca0008000000 */
[----:B------:R-:W3:Y:S01]  /*1000*/  F2I.U32.TRUNC.NTZ R2, R2 ;  /* 0x0000000200027305 */ /* 0x000ee2000020f000 */
[----:B--2---:R-:W-:Y:S02]  /*1010*/  R2UR UR4, R3 ;  /* 0x00000000030472ca */ /* 0x004fe400000e0000 */
[----:B---3--:R-:W-:Y:S02]  /*1020*/  R2UR UR6, R2 ;  /* 0x00000000020672ca */ /* 0x008fe400000e0000 */
[----:B------:R-:W-:-:S09]  /*1030*/  PRMT R2, RZ, 0x7610, R2 ;  /* 0x00007610ff027816 */ /* 0x000fd20000000002 */
[----:B------:R-:W-:-:S04]  /*1040*/  UIADD3 UR5, UPT, UPT, -UR4, URZ, URZ ;  /* 0x000000ff04057290 */ /* 0x000fc8000fffe1ff */
[----:B------:R-:W-:Y:S02]  /*1050*/  UIMAD UR5, UR9, UR5, UR7 ;  /* 0x00000005090572a4 */ /* 0x000fe4000f8e0207 */
[----:B------:R-:W-:-:S04]  /*1060*/  UIADD3 UR4, UPT, UPT, -UR6, URZ, URZ ;  /* 0x000000ff06047290 */ /* 0x000fc8000fffe1ff */
[----:B------:R-:W-:Y:S01]  /*1070*/  IMAD.U32 R47, RZ, RZ, UR5 ;  /* 0x00000005ff2f7e24 */ /* 0x000fe2000f8e00ff */
[----:B------:R-:W-:Y:S01]  /*1080*/  UIMAD UR63, UR63, UR4, UR8 ;  /* 0x000000043f3f72a4 */ /* 0x000fe2000f8e0208 */
[----:B-1----:R-:W-:Y:S11]  /*1090*/  BRA.U UP4, `(.L_x_17) ;  /* 0x00000001047c7547 */ /* 0x002ff6000b800000 */
[----:B------:R-:W-:Y:S01]  /*10a0*/  UISETP.NE.AND UP0, UPT, UR63, 0x1, UPT ;  /* 0x000000013f00788c */ /* 0x000fe2000bf05270 */
[----:B------:R-:W-:Y:S01]  /*10b0*/  R2UR UR8, R47 ;  /* 0x000000002f0872ca */ /* 0x000fe200000e0000 */
[----:B------:R-:W-:Y:S02]  /*10c0*/  UISETP.NE.AND UP1, UPT, UR63, 0x2, UPT ;  /* 0x000000023f00788c */ /* 0x000fe4000bf25270 */
[----:B------:R-:W-:Y:S02]  /*10d0*/  USEL UR5, URZ, 0x2, UP0 ;  /* 0x00000002ff057887 */ /* 0x000fe40008000000 */
[----:B------:R-:W-:Y:S02]  /*10e0*/  UISETP.NE.AND UP0, UPT, UR63, 0x3, UPT ;  /* 0x000000033f00788c */ /* 0x000fe4000bf05270 */
[----:B------:R-:W-:Y:S02]  /*10f0*/  USEL UR4, URZ, 0x4, UP1 ;  /* 0x00000004ff047887 */ /* 0x000fe40008800000 */
[----:B------:R-:W-:-:S02]  /*1100*/  UISETP.NE.AND UP1, UPT, UR63, 0x4, UPT ;  /* 0x000000043f00788c */ /* 0x000fc4000bf25270 */
[----:B------:R-:W-:Y:S02]  /*1110*/  USEL UR7, URZ, 0x8, UP0 ;  /* 0x00000008ff077887 */ /* 0x000fe40008000000 */
[----:B------:R-:W-:Y:S02]  /*1120*/  UISETP.NE.AND UP0, UPT, UR63, 0x5, UPT ;  /* 0x000000053f00788c */ /* 0x000fe4000bf05270 */
[----:B------:R-:W-:Y:S02]  /*1130*/  USEL UR6, URZ, 0x10, UP1 ;  /* 0x00000010ff067887 */ /* 0x000fe40008800000 */
[----:B------:R-:W-:Y:S02]  /*1140*/  UISETP.NE.AND UP1, UPT, UR63, 0x6, UPT ;  /* 0x000000063f00788c */ /* 0x000fe4000bf25270 */
[----:B------:R-:W-:Y:S02]  /*1150*/  USEL UR11, URZ, 0x20, UP0 ;  /* 0x00000020ff0b7887 */ /* 0x000fe40008000000 */
[----:B------:R-:W-:-:S02]  /*1160*/  UISETP.NE.AND UP0, UPT, UR63, 0x7, UPT ;  /* 0x000000073f00788c */ /* 0x000fc4000bf05270 */
[----:B------:R-:W-:Y:S02]  /*1170*/  USEL UR12, URZ, 0x40, UP1 ;  /* 0x00000040ff0c7887 */ /* 0x000fe40008800000 */
[----:B------:R-:W-:Y:S02]  /*1180*/  UISETP.NE.AND UP1, UPT, UR63, URZ, UPT ;  /* 0x000000ff3f00728c */ /* 0x000fe4000bf25270 */
[----:B------:R-:W-:Y:S02]  /*1190*/  USEL UR13, URZ, 0x80, UP0 ;  /* 0x00000080ff0d7887 */ /* 0x000fe40008000000 */
[----:B------:R-:W-:Y:S02]  /*11a0*/  UISETP.NE.AND UP0, UPT, UR8, URZ, UPT ;  /* 0x000000ff0800728c */ /* 0x000fe4000bf05270 */
[----:B------:R-:W-:Y:S02]  /*11b0*/  UISETP.EQ.OR UP1, UPT, UR8, URZ, !UP1 ;  /* 0x000000ff0800728c */ /* 0x000fe4000cf22670 */
[----:B------:R-:W-:-:S02]  /*11c0*/  USEL UR9, UR5, 0x2, UP0 ;  /* 0x0000000205097887 */ /* 0x000fc40008000000 */
[----:B------:R-:W-:Y:S02]  /*11d0*/  USEL UR4, UR4, 0x4, UP0 ;  /* 0x0000000404047887 */ /* 0x000fe40008000000 */
[----:B------:R-:W-:Y:S02]  /*11e0*/  USEL UR5, URZ, 0x1, !UP1 ;  /* 0x00000001ff057887 */ /* 0x000fe4000c800000 */
[----:B------:R-:W-:Y:S02]  /*11f0*/  USEL UR10, UR7, 0x8, UP0 ;  /* 0x00000008070a7887 */ /* 0x000fe40008000000 */
[----:B------:R-:W-:Y:S02]  /*1200*/  USEL UR8, UR6, 0x10, UP0 ;  /* 0x0000001006087887 */ /* 0x000fe40008000000 */
[----:B------:R-:W-:Y:S02]  /*1210*/  UIADD3 UR4, UPT, UPT, UR4, UR9, UR5 ;  /* 0x0000000904047290 */ /* 0x000fe4000fffe005 */
[----:B------:R-:W-:-:S02]  /*1220*/  USEL UR7, UR11, 0x20, UP0 ;  /* 0x000000200b077887 */ /* 0x000fc40008000000 */
[----:B------:R-:W-:Y:S02]  /*1230*/  USEL UR6, UR12, 0x40, UP0 ;  /* 0x000000400c067887 */ /* 0x000fe40008000000 */
[----:B------:R-:W-:Y:S02]  /*1240*/  UIADD3 UR4, UPT, UPT, UR8, UR10, UR4 ;  /* 0x0000000a08047290 */ /* 0x000fe4000fffe004 */
[----:B------:R-:W-:Y:S02]  /*1250*/  USEL UR5, UR13, 0x80, UP0 ;  /* 0x000000800d057887 */ /* 0x000fe40008000000 */
[----:B------:R-:W-:-:S04]  /*1260*/  UIADD3 UR4, UPT, UPT, UR6, UR7, UR4 ;  /* 0x0000000706047290 */ /* 0x000fc8000fffe004 */
[----:B------:R-:W-:-:S06]  /*1270*/  UIADD3 UR4, UPT, UPT, UR4, UR5, URZ ;  /* 0x0000000504047290 */ /* 0x000fcc000fffe0ff */
[----:B------:R-:W-:Y:S02]  /*1280*/  MOV R2, UR4 ;  /* 0x0000000400027c02 */ /* 0x000fe40008000f00 */
.L_x_17:
[----:B------:R-:W-:Y:S05]  /*1290*/  BRA.U !UP2, `(.L_x_18) ;  /* 0x000000010ad47547 */ /* 0x000fea000b800000 */
[----:B------:R-:W1:Y:S01]  /*12a0*/  LDCU.128 UR12, c[0x0][0xb10] ;  /* 0x00016200ff0c77ac */ /* 0x000e620008000c00 */
[----:B------:R-:W2:Y:S01]  /*12b0*/  LDCU UR6, c[0x0][0x370] ;  /* 0x00006e00ff0677ac */ /* 0x000ea20008000800 */
[----:B------:R-:W3:Y:S01]  /*12c0*/  LDCU UR5, c[0x0][0x374] ;  /* 0x00006e80ff0577ac */ /* 0x000ee20008000800 */
[----:B------:R-:W4:Y:S01]  /*12d0*/  LDCU UR27, c[0x0][0xb0c] ;  /* 0x00016180ff1b77ac */ /* 0x000f220008000800 */
[----:B------:R-:W4:Y:S01]  /*12e0*/  LDCU UR4, c[0x0][0xb20] ;  /* 0x00016400ff0477ac */ /* 0x000f220008000800 */
[----:B------:R-:W4:Y:S01]  /*12f0*/  LDCU.64 UR8, c[0x0][0xb28] ;  /* 0x00016500ff0877ac */ /* 0x000f220008000a00 */
[----:B-1----:R-:W-:Y:S02]  /*1300*/  UISETP.NE.AND UP0, UPT, UR14, 0x1, UPT ;  /* 0x000000010e00788c */ /* 0x002fe4000bf05270 */
[----:B---3--:R-:W-:Y:S02]  /*1310*/  UIMAD.WIDE.U32 UR10, UR5, UR15, URZ ;  /* 0x0000000f050a72a5 */ /* 0x008fe4000f8e00ff */
[----:B--2---:R-:W-:-:S02]  /*1320*/  UIMAD.WIDE.U32 UR22, UR6, UR12, URZ ;  /* 0x0000000c061672a5 */ /* 0x004fc4000f8e00ff */
[----:B----4-:R-:W-:Y:S02]  /*1330*/  UISETP.NE.AND UP1, UPT, UR27, 0x1, UPT ;  /* 0x000000011b00788c */ /* 0x010fe4000bf25270 */
[----:B------:R-:W-:Y:S01]  /*1340*/  UISETP.NE.AND UP2, UPT, UR21, 0x1, UPT ;  /* 0x000000011500788c */ /* 0x000fe2000bf45270 */
[----:B------:R-:W-:Y:S02]  /*1350*/  UMOV UR10, UR11 ;  /* 0x0000000b000a7c82 */ /* 0x000fe40008000000 */
[----:B------:R-:W-:Y:S01]  /*1360*/  UMOV UR22, UR23 ;  /* 0x0000001700167c82 */ /* 0x000fe20008000000 */
[----:B------:R-:W-:Y:S02]  /*1370*/  @UP0 USHF.R.U32.HI UR5, URZ, UR4, UR10 ;  /* 0x00000004ff050299 */ /* 0x000fe4000801160a */
[----:B------:R-:W-:Y:S02]  /*1380*/  UIMAD.WIDE.U32 UR24, UR20, UR15, URZ ;  /* 0x0000000f141872a5 */ /* 0x000fe4000f8e00ff */
[----:B------:R-:W-:-:S02]  /*1390*/  UIMAD.WIDE.U32 UR10, UR5, UR8, URZ ;  /* 0x00000008050a72a5 */ /* 0x000fc4000f8e00ff */
[----:B------:R-:W-:Y:S02]  /*13a0*/  @UP1 USHF.R.U32.HI UR6, URZ, UR13, UR22 ;  /* 0x0000000dff061299 */ /* 0x000fe40008011616 */
[----:B------:R-:W-:Y:S02]  /*13b0*/  UIMAD.WIDE.U32 UR18, UR16, UR12, URZ ;  /* 0x0000000c101272a5 */ /* 0x000fe4000f8e00ff */
[----:B------:R-:W-:Y:S01]  /*13c0*/  UIMAD.WIDE.U32 UR22, UR6, UR8, URZ ;  /* 0x00000008061672a5 */ /* 0x000fe2000f8e00ff */
[----:B------:R-:W-:Y:S01]  /*13d0*/  UMOV UR24, UR25 ;  /* 0x0000001900187c82 */ /* 0x000fe20008000000 */
[----:B------:R-:W-:Y:S01]  /*13e0*/  UMOV UR10, UR11 ;  /* 0x0000000b000a7c82 */ /* 0x000fe20008000000 */
[----:B------:R-:W-:Y:S02]  /*13f0*/  USHF.R.U32.HI UR24, URZ, UR4, UR24 ;  /* 0x00000004ff187299 */ /* 0x000fe40008011618 */
[----:B------:R-:W-:Y:S02]  /*1400*/  @UP2 USHF.R.U32.HI UR5, URZ, UR9, UR10 ;  /* 0x00000009ff052299 */ /* 0x000fe4000801160a */
[----:B------:R-:W-:Y:S01]  /*1410*/  UMOV UR7, UR23 ;  /* 0x0000001700077c82 */ /* 0x000fe20008000000 */
[----:B------:R-:W-:Y:S01]  /*1420*/  UMOV UR18, UR19 ;  /* 0x0000001300127c82 */ /* 0x000fe20008000000 */
[----:B------:R-:W-:-:S02]  /*1430*/  @UP2 USHF.R.U32.HI UR6, URZ, UR9, UR7 ;  /* 0x00000009ff062299 */ /* 0x000fc40008011607 */
[----:B------:R-:W-:Y:S02]  /*1440*/  USHF.R.U32.HI UR13, URZ, UR13, UR18 ;  /* 0x0000000dff0d7299 */ /* 0x000fe40008011612 */
[----:B------:R-:W-:Y:S02]  /*1450*/  USEL UR4, UR20, UR24, !UP0 ;  /* 0x0000001814047287 */ /* 0x000fe4000c000000 */
[----:B------:R-:W-:Y:S02]  /*1460*/  UIMAD UR7, UR5, UR21, URZ ;  /* 0x00000015050772a4 */ /* 0x000fe4000f8e02ff */
[----:B------:R-:W-:Y:S02]  /*1470*/  USEL UR5, UR16, UR13, !UP1 ;  /* 0x0000000d10057287 */ /* 0x000fe4000c800000 */
[----:B------:R-:W-:Y:S02]  /*1480*/  UIMAD UR12, UR6, UR21, URZ ;  /* 0x00000015060c72a4 */ /* 0x000fe4000f8e02ff */
[----:B------:R-:W-:-:S02]  /*1490*/  UISETP.GE.AND UP0, UPT, UR4, UR7, UPT ;  /* 0x000000070400728c */ /* 0x000fc4000bf06270 */
[----:B------:R-:W-:Y:S02]  /*14a0*/  UIMAD.WIDE.U32 UR10, UR4, UR8, URZ ;  /* 0x00000008040a72a5 */ /* 0x000fe4000f8e00ff */
[----:B------:R-:W-:Y:S02]  /*14b0*/  UISETP.GE.OR UP0, UPT, UR5, UR12, UP0 ;  /* 0x0000000c0500728c */ /* 0x000fe40008706670 */
[----:B------:R-:W-:Y:S02]  /*14c0*/  UIMAD.WIDE.U32 UR12, UR5, UR8, URZ ;  /* 0x00000008050c72a5 */ /* 0x000fe4000f8e00ff */
[----:B------:R-:W-:Y:S01]  /*14d0*/  UIADD3 UR10, UPT, UPT, -UR4, URZ, URZ ;  /* 0x000000ff040a7290 */ /* 0x000fe2000fffe1ff */
[----:B------:R-:W-:Y:S01]  /*14e0*/  UMOV UR8, UR11 ;  /* 0x0000000b00087c82 */ /* 0x000fe20008000000 */
[----:B------:R-:W-:Y:S02]  /*14f0*/  UIADD3 UR11, UPT, UPT, -UR5, URZ, URZ ;  /* 0x000000ff050b7290 */ /* 0x000fe4000fffe1ff */
[----:B------:R-:W-:-:S03]  /*1500*/  USHF.R.U32.HI UR8, URZ, UR9, UR8 ;  /* 0x00000009ff087299 */ /* 0x000fc60008011608 */
[----:B------:R-:W-:Y:S01]  /*1510*/  @!UP0 UMOV UR7, UR13 ;  /* 0x0000000d00078c82 */ /* 0x000fe20008000000 */
[----:B------:R-:W-:Y:S02]  /*1520*/  UIMAD UR20, UR14, UR10, UR20 ;  /* 0x0000000a0e1472a4 */ /* 0x000fe4000f8e0214 */
[----:B------:R-:W-:Y:S02]  /*1530*/  USEL UR8, UR4, UR8, !UP2 ;  /* 0x0000000804087287 */ /* 0x000fe4000d000000 */
[----:B------:R-:W-:Y:S02]  /*1540*/  @!UP0 USHF.R.U32.HI UR7, URZ, UR9, UR7 ;  /* 0x00000009ff078299 */ /* 0x000fe40008011607 */
[----:B------:R-:W-:Y:S02]  /*1550*/  UIADD3 UR9, UPT, UPT, -UR8, URZ, URZ ;  /* 0x000000ff08097290 */ /* 0x000fe4000fffe1ff */
[----:B------:R-:W-:Y:S02]  /*1560*/  @!UP0 USEL UR7, UR5, UR7, !UP2 ;  /* 0x0000000705078287 */ /* 0x000fe4000d000000 */
[----:B------:R-:W-:-:S02]  /*1570*/  UIMAD UR9, UR21, UR9, UR4 ;  /* 0x00000009150972a4 */ /* 0x000fc4000f8e0204 */
[----:B------:R-:W-:Y:S02]  /*1580*/  @!UP0 UIADD3 UR8, UPT, UPT, UR8, -UR7, URZ ;  /* 0x8000000708088290 */ /* 0x000fe4000fffe0ff */
[----:B------:R-:W-:Y:S02]  /*1590*/  @!UP0 UIMAD UR6, UR9, UR6, UR7 ;  /* 0x00000006090682a4 */ /* 0x000fe4000f8e0207 */
[----:B------:R-:W-:Y:S02]  /*15a0*/  @!UP0 UIMAD UR4, UR8, UR21, UR5 ;  /* 0x00000015080482a4 */ /* 0x000fe4000f8e0205 */
[----:B------:R-:W-:Y:S02]  /*15b0*/  UIMAD UR16, UR27, UR11, UR16 ;  /* 0x0000000b1b1072a4 */ /* 0x000fe4000f8e0210 */
[----:B------:R-:W-:Y:S01]  /*15c0*/  UIMAD UR20, UR4, UR14, UR20 ;  /* 0x0000000e041472a4 */ /* 0x000fe2000f8e0214 */
[----:B------:R-:W-:Y:S02]  /*15d0*/  @!UP0 UMOV UR5, UR6 ;  /* 0x0000000600058c82 */ /* 0x000fe40008000000 */
[----:B------:R-:W-:-:S12]  /*15e0*/  UIMAD UR16, UR5, UR27, UR16 ;  /* 0x0000001b051072a4 */ /* 0x000fd8000f8e0210 */
.L_x_18:
[----:B------:R-:W-:Y:S02]  /*15f0*/  UISETP.NE.AND UP1, UPT, UR28, 0x1, UPT ;  /* 0x000000011c00788c */ /* 0x000fe4000bf25270 */
[----:B------:R-:W-:Y:S02]  /*1600*/  UISETP.NE.AND UP0, UPT, UR17, 0x2, UPT ;  /* 0x000000021100788c */ /* 0x000fe4000bf05270 */
[----:B------:R-:W-:-:S05]  /*1610*/  ULOP3.LUT UR23, UR26, 0xe00, URZ, 0xc0, !UPT ;  /* 0x00000e001a177892 */ /* 0x000fca000f8ec0ff */
[----:B------:R-:W-:Y:S07]  /*1620*/  BRA.U UP1, `(.L_x_19) ;  /* 0x0000000101447547 */ /* 0x000fee000b800000 */
[----:B------:R-:W1:Y:S01]  /*1630*/  LDCU.128 UR8, c[0x0][0xb10] ;  /* 0x00016200ff0877ac */ /* 0x000e620008000c00 */
[----:B------:R-:W2:Y:S01]  /*1640*/  LDCU UR12, c[0x0][0xb0c] ;  /* 0x00016180ff0c77ac */ /* 0x000ea20008000800 */
[----:B------:R-:W3:Y:S01]  /*1650*/  LDCU UR13, c[0x0][0xb20] ;  /* 0x00016400ff0d77ac */ /* 0x000ee20008000800 */
[----:B-1----:R-:W-:Y:S02]  /*1660*/  UIMAD.WIDE.U32 UR6, UR16, UR8, URZ ;  /* 0x00000008100672a5 */ /* 0x002fe4000f8e00ff */
[----:B------:R-:W-:Y:S02]  /*1670*/  UIMAD.WIDE.U32 UR4, UR20, UR11, URZ ;  /* 0x0000000b140472a5 */ /* 0x000fe4000f8e00ff */
[----:B--2---:R-:W-:Y:S02]  /*1680*/  UISETP.NE.AND UP2, UPT, UR12, 0x1, UPT ;  /* 0x000000010c00788c */ /* 0x004fe4000bf45270 */
[----:B------:R-:W-:Y:S01]  /*1690*/  UISETP.NE.AND UP1, UPT, UR10, 0x1, UPT ;  /* 0x000000010a00788c */ /* 0x000fe2000bf25270 */
[----:B------:R-:W-:-:S02]  /*16a0*/  UMOV UR6, UR7 ;  /* 0x0000000700067c82 */ /* 0x000fc40008000000 */
[----:B------:R-:W-:Y:S01]  /*16b0*/  UMOV UR4, UR5 ;  /* 0x0000000500047c82 */ /* 0x000fe20008000000 */
[----:B------:R-:W-:Y:S02]  /*16c0*/  USHF.R.U32.HI UR6, URZ, UR9, UR6 ;  /* 0x00000009ff067299 */ /* 0x000fe40008011606 */
[----:B---3--:R-:W-:Y:S02]  /*16d0*/  USHF.R.U32.HI UR4, URZ, UR13, UR4 ;  /* 0x0000000dff047299 */ /* 0x008fe40008011604 */
[----:B------:R-:W-:Y:S02]  /*16e0*/  USEL UR5, UR16, UR6, !UP2 ;  /* 0x0000000610057287 */ /* 0x000fe4000d000000 */
[----:B------:R-:W-:-:S04]  /*16f0*/  USEL UR4, UR20, UR4, !UP1 ;  /* 0x0000000414047287 */ /* 0x000fc8000c800000 */
[----:B------:R-:W-:Y:S02]  /*1700*/  UIADD3 UR6, UPT, UPT, UR5, -UR4, URZ ;  /* 0x8000000405067290 */ /* 0x000fe4000fffe0ff */
[----:B------:R-:W-:Y:S02]  /*1710*/  UIADD3 UR4, UPT, UPT, -UR5, UR4, URZ ;  /* 0x0000000405047290 */ /* 0x000fe4000fffe1ff */
[----:B------:R-:W-:Y:S02]  /*1720*/  UIMAD UR20, UR6, UR10, UR20 ;  /* 0x0000000a061472a4 */ /* 0x000fe4000f8e0214 */
[----:B------:R-:W-:-:S12]  /*1730*/  UIMAD UR16, UR4, UR12, UR16 ;  /* 0x0000000c041072a4 */ /* 0x000fd8000f8e0210 */
.L_x_19:
[----:B------:R-:W-:Y:S05]  /*1740*/  BRA.U !UP5, `(.L_x_20) ;  /* 0x000000010d0c7547 */ /* 0x000fea000b800000 */
[----:B------:R-:W-:Y:S01]  /*1750*/  UCGABAR_WAIT ;  /* 0x0000000000007dc7 */ /* 0x000fe20008000000 */
[----:B------:R-:W-:Y:S01]  /*1760*/  CCTL.IVALL ;  /* 0x00000000ff00798f */ /* 0x000fe20002000000 */
[----:B------:R-:W-:Y:S05]  /*1770*/  BRA `(.L_x_21) ;  /* 0x0000000000047947 */ /* 0x000fea0003800000 */
.L_x_20:
[----:B------:R-:W-:Y:S06]  /*1780*/  BAR.SYNC.DEFER_BLOCKING 0x0 ;  /* 0x0000000000007b1d */ /* 0x000fec0000010000 */
.L_x_21:
[----:B------:R-:W-:Y:S05]  /*1790*/  BRA.U UP0, `(.L_x_22) ;  /* 0x0000001500207547 */ /* 0x000fea000b800000 */
[----:B------:R-:W1:Y:S01]  /*17a0*/  LDCU UR6, c[0x0][0x38c] ;  /* 0x00007180ff0677ac */ /* 0x000e620008000800 */
[----:B------:R-:W-:Y:S01]  /*17b0*/  PLOP3.LUT P1, PT, PT, PT, UP3, 0x80, 0x8 ;  /* 0x000000000008781c */ /* 0x000fe20003f2f038 */
[----:B------:R-:W-:Y:S01]  /*17c0*/  IMAD.MOV.U32 R12, RZ, RZ, 0x1 ;  /* 0x00000001ff0c7424 */ /* 0x000fe200078e00ff */
[----:B------:R-:W-:Y:S01]  /*17d0*/  ISETP.EQ.OR P2, PT, R0, RZ, P3 ;  /* 0x000000ff0000720c */ /* 0x000fe20001f42670 */
[----:B------:R-:W-:Y:S01]  /*17e0*/  UISETP.NE.AND UP1, UPT, UR17, URZ, UPT ;  /* 0x000000ff1100728c */ /* 0x000fe2000bf25270 */
[----:B------:R-:W-:Y:S02]  /*17f0*/  PLOP3.LUT P1, PT, P1, PT, PT, 0x8, 0x80 ;  /* 0x000000000080781c */ /* 0x000fe40000f2e170 */
[----:B------:R-:W-:Y:S01]  /*1800*/  CS2R R10, SRZ ;  /* 0x00000000000a7805 */ /* 0x000fe2000001ff00 */
[----:B------:R-:W-:Y:S01]  /*1810*/  IMAD.MOV.U32 R9, RZ, RZ, RZ ;  /* 0x000000ffff097224 */ /* 0x000fe200078e00ff */
[----:B------:R-:W2:Y:S01]  /*1820*/  LDCU UR43, c[0x0][0x370] ;  /* 0x00006e00ff2b77ac */ /* 0x000ea20008000800 */
[----:B------:R-:W-:Y:S01]  /*1830*/  IMAD.MOV.U32 R8, RZ, RZ, 0x1 ;  /* 0x00000001ff087424 */ /* 0x000fe200078e00ff */
[----:B------:R-:W3:Y:S01]  /*1840*/  LDCU.64 UR38, c[0x0][0x348] ;  /* 0x00006900ff2677ac */ /* 0x000ee20008000a00 */
[----:B------:R-:W-:-:S02]  /*1850*/  USHF.R.U32.HI UR48, URZ, 0x6, UR23 ;  /* 0x00000006ff307899 */ /* 0x000fc40008011617 */
[----:B-1----:R-:W-:Y:S02]  /*1860*/  UIADD3 UR5, UPT, UPT, UR6, 0x7f, URZ ;  /* 0x0000007f06057890 */ /* 0x002fe4000fffe0ff */
[----:B------:R-:W-:Y:S02]  /*1870*/  UIADD3 UR49, UPT, UPT, UR6, 0xfe, URZ ;  /* 0x000000fe06317890 */ /* 0x000fe4000fffe0ff */
[----:B------:R-:W-:Y:S01]  /*1880*/  USHF.R.S32.HI UR4, URZ, 0x1f, UR5 ;  /* 0x0000001fff047899 */ /* 0x000fe20008011405 */
[----:B------:R-:W1:Y:S03]  /*1890*/  LDCU UR41, c[0x0][0x374] ;  /* 0x00006e80ff2977ac */ /* 0x000e660008000800 */
[----:B------:R-:W-:Y:S02]  /*18a0*/  ULEA.HI UR4, UR4, UR5, URZ, 0x7 ;  /* 0x0000000504047291 */ /* 0x000fe4000f8f38ff */
[----:B------:R-:W-:-:S02]  /*18b0*/  USEL UR29, UR40, 0x2, UP1 ;  /* 0x00000002281d7887 */ /* 0x000fc40008800000 */
[----:B------:R-:W-:Y:S02]  /*18c0*/  USHF.R.S32.HI UR45, URZ, 0x7, UR4 ;  /* 0x00000007ff2d7899 */ /* 0x000fe40008011404 */
[----:B------:R-:W-:Y:S02]  /*18d0*/  UIADD3 UR4, UPT, UPT, UR6, -0x1, URZ ;  /* 0xffffffff06047890 */ /* 0x000fe4000fffe0ff */
[----:B------:R-:W-:Y:S02]  /*18e0*/  UISETP.LT.U32.AND UP0, UPT, UR45, 0x4, UPT ;  /* 0x000000042d00788c */ /* 0x000fe4000bf01070 */
[----:B------:R-:W-:Y:S02]  /*18f0*/  UISETP.GE.U32.AND UP2, UPT, UR4, -0xff, UPT ;  /* 0xffffff010400788c */ /* 0x000fe4000bf46070 */
[----:B------:R-:W-:Y:S01]  /*1900*/  USEL UR44, UR45, 0x4, UP0 ;  /* 0x000000042d2c7887 */ /* 0x000fe20008000000 */
[----:B------:R-:W-:-:S03]  /*1910*/  UMOV UR21, URZ ;  /* 0x000000ff00157c82 */ /* 0x000fc60008000000 */
[----:B------:R-:W-:Y:S02]  /*1920*/  UIADD3 UR22, UPT, UPT, UR44, -0x1, URZ ;  /* 0xffffffff2c167890 */ /* 0x000fe4000fffe0ff */
[----:B------:R-:W-:-:S03]  /*1930*/  UIADD3 UR46, UPT, UPT, UR45, -UR44, URZ ;  /* 0x8000002c2d2e7290 */ /* 0x000fc6000fffe0ff */
[----:B------:R-:W-:-:S04]  /*1940*/  @UP2 UIADD3 UR22, UPT, UPT, UR44, URZ, URZ ;  /* 0x000000ff2c162290 */ /* 0x000fc8000fffe0ff */
[----:B-123--:R-:W-:-:S12]  /*1950*/  UIADD3 UR22, UPT, UPT, UR22, 0x1, URZ ;  /* 0x0000000116167890 */ /* 0x00efd8000fffe0ff */
.L_x_42:
[----:B------:R-:W-:Y:S01]  /*1960*/  UISETP.NE.AND UP0, UPT, UR47, URZ, UPT ;  /* 0x000000ff2f00728c */ /* 0x000fe2000bf05270 */
[----:B------:R-:W1:Y:S08]  /*1970*/  S2UR UR47, SR_CgaCtaId ;  /* 0x00000000002f79c3 */ /* 0x000e700000008800 */
[----:B------:R-:W-:Y:S05]  /*1980*/  BRA.U UP0, `(.L_x_23) ;  /* 0x0000000100347547 */ /* 0x000fea000b800000 */
[----:B------:R-:W2:Y:S01]  /*1990*/  S2R R0, SR_CgaCtaId ;  /* 0x0000000000007919 */ /* 0x000ea20000008800 */
[----:B------:R-:W-:-:S04]  /*19a0*/  MOV R2, 0x400 ;  /* 0x0000040000027802 */ /* 0x000fc80000000f00 */
[----:B--2---:R-:W-:Y:S02]  /*19b0*/  LEA R0, R0, R2, 0x18 ;  /* 0x0000000200007211 */ /* 0x004fe400078ec0ff */
[----:B------:R-:W-:-:S03]  /*19c0*/  SHF.L.U32 R2, R8, 0x1f, RZ ;  /* 0x0000001f08027819 */ /* 0x000fc600000006ff */
[----:B------:R-:W-:-:S04]  /*19d0*/  IMAD R0, R9, 0x8, R0 ;  /* 0x0000000809007824 */ /* 0x000fc800078e0200 */
[----:B------:R-:W2:Y:S02]  /*19e0*/  SYNCS.PHASECHK.TRANS64.TRYWAIT P0, [R0+URZ+0x100], R2 ;  /* 0x00010002000075a7 */ /* 0x000ea400080011ff */
[----:B--2---:R-:W-:Y:S05]  /*19f0*/  @!P0 BRA `(.L_x_24) ;  /* 0x0000006c00fc8947 */ /* 0x004fea0003800000 */
.L_x_138:
[----:B------:R-:W-:Y:S01]  /*1a00*/  VIADD R9, R9, 0x1 ;  /* 0x0000000109097836 */ /* 0x000fe20000000000 */
[----:B------:R2:W-:Y:S04]  /*1a10*/  SYNCS.ARRIVE.TRANS64.A1T0 RZ, [R0+URZ+0xf0], RZ ;  /* 0x0000f0ff00ff79a7 */ /* 0x0005e800081000ff */
[----:B------:R-:W-:-:S04]  /*1a20*/  ISETP.NE.AND P0, PT, R9, 0x2, PT ;  /* 0x000000020900780c */ /* 0x000fc80003f05270 */
[----:B------:R-:W-:Y:S02]  /*1a30*/  SEL R9, R9, RZ, P0 ;  /* 0x000000ff09097207 */ /* 0x000fe40000000000 */
[----:B--2---:R-:W-:-:S04]  /*1a40*/  SEL R0, RZ, 0x1, P0 ;  /* 0x00000001ff007807 */ /* 0x004fc80000000000 */
[----:B------:R-:W-:-:S07]  /*1a50*/  LOP3.LUT R8, R8, R0, RZ, 0x3c, !PT ;  /* 0x0000000008087212 */ /* 0x000fce00078e3cff */
.L_x_23:
[----:B------:R-:W-:Y:S01]  /*1a60*/  UMOV UR13, 0x400 ;  /* 0x00000400000d7882 */ /* 0x000fe20000000000 */
[----:B------:R-:W-:Y:S01]  /*1a70*/  SHF.L.U32 R0, R12, 0x1f, RZ ;  /* 0x0000001f0c007819 */ /* 0x000fe200000006ff */
[----:B-1----:R-:W-:Y:S02]  /*1a80*/  ULEA UR13, UR47, UR13, 0x18 ;  /* 0x0000000d2f0d7291 */ /* 0x002fe4000f8ec0ff */
[----:B------:R-:W-:Y:S02]  /*1a90*/  UISETP.GE.U32.AND UP0, UPT, UR49, 0xff, UPT ;  /* 0x000000ff3100788c */ /* 0x000fe4000bf06070 */
[----:B------:R-:W-:Y:S02]  /*1aa0*/  ULEA UR4, UR21, UR13, 0x3 ;  /* 0x0000000d15047291 */ /* 0x000fe4000f8e18ff */
[----:B------:R-:W-:Y:S02]  /*1ab0*/  USHF.L.U32 UR19, UR20, 0x7, URZ ;  /* 0x0000000714137899 */ /* 0x000fe400080006ff */
[----:B------:R-:W-:Y:S01]  /*1ac0*/  ULEA UR35, UR16, UR48, 0x6 ;  /* 0x0000003010237291 */ /* 0x000fe2000f8e30ff */
[----:B------:R-:W-:-:S04]  /*1ad0*/  UMOV UR14, URZ ;  /* 0x000000ff000e7c82 */ /* 0x000fc80008000000 */
[----:B------:R1:W2:Y:S01]  /*1ae0*/  SYNCS.PHASECHK.TRANS64.TRYWAIT P0, [UR4+0x20], R0 ;  /* 0x00002000ff0075a7 */ /* 0x0002a20008001104 */
[----:B------:R-:W-:Y:S06]  /*1af0*/  BRA.U !UP0, `(.L_x_25) ;  /* 0x0000000108f07547 */ /* 0x000fec000b800000 */
[----:B------:R-:W-:Y:S01]  /*1b00*/  UMOV UR15, URZ ;  /* 0x000000ff000f7c82 */ /* 0x000fe20008000000 */
[----:B------:R-:W-:-:S05]  /*1b10*/  UMOV UR4, UR21 ;  /* 0x0000001500047c82 */ /* 0x000fca0008000000 */
.L_x_31:
[----:B------:R-:W-:Y:S01]  /*1b20*/  ULEA UR33, UR4, UR13, 0x3 ;  /* 0x0000000d04217291 */ /* 0x000fe2000f8e18ff */
[----:B--2---:R-:W-:Y:S01]  /*1b30*/  @!P3 MOV R2, 0xc000 ;  /* 0x0000c0000002b802 */ /* 0x004fe20000000f00 */
[----:B--2-4-:R-:W-:Y:S10]  /*1b40*/  @P0 BRA `(.L_x_26) ;  /* 0x00000000000c0947 */ /* 0x014ff40003800000 */
[----:B------:R-:W-:-:S04]  /*1b50*/  SHF.L.U32 R3, R12, 0x1f, RZ ;  /* 0x0000001f0c037819 */ /* 0x000fc800000006ff */
[----:B------:R-:W2:Y:S02]  /*1b60*/  SYNCS.PHASECHK.TRANS64.TRYWAIT P0, [UR33+0x20], R3 ;  /* 0x00002003ff0075a7 */ /* 0x000ea40008001121 */
[----:B--2---:R-:W-:Y:S05]  /*1b70*/  @!P0 BRA `(.L_x_27) ;  /* 0x0000006c00b08947 */ /* 0x004fea0003800000 */
.L_x_26:
[----:B------:R2:W-:Y:S01]  /*1b80*/  @!P3 SYNCS.ARRIVE.TRANS64 RZ, [UR33], R2 ;  /* 0x00000002ffffb9a7 */ /* 0x0005e20008000021 */
[----:B------:R-:W-:-:S04]  /*1b90*/  ULOP3.LUT UR5, UR29, 0x2, URZ, 0xfc, !UPT ;  /* 0x000000021d057892 */ /* 0x000fc8000f8efcff */
[----:B------:R-:W-:-:S09]  /*1ba0*/  UISETP.NE.AND UP0, UPT, UR5, 0x2, UPT ;  /* 0x000000020500788c */ /* 0x000fd2000bf05270 */
[----:B------:R-:W-:Y:S05]  /*1bb0*/  BRA.U UP0, `(.L_x_28) ;  /* 0x0000000100047547 */ /* 0x000fea000b800000 */
[----:B------:R-:W-:Y:S05]  /*1bc0*/  BPT.TRAP 0x1 ;  /* 0x000000040000795c */ /* 0x000fea0000300000 */
.L_x_28:
[----:B------:R-:W-:Y:S04]  /*1bd0*/  BSSY.RECONVERGENT B0, `(.L_x_29) ;  /* 0x0000003000007945 */ /* 0x000fe80003800200 */
[----:B------:R-:W-:Y:S05]  /*1be0*/  @P2 BRA `(.L_x_30) ;  /* 0x0000000000042947 */ /* 0x000fea0003800000 */
[----:B------:R-:W-:Y:S05]  /*1bf0*/  BPT.TRAP 0x1 ;  /* 0x000000040000795c */ /* 0x000fea0000300000 */
.L_x_30:
[----:B------:R-:W-:Y:S05]  /*1c00*/  BSYNC.RECONVERGENT B0 ;  /* 0x0000000000007941 */ /* 0x000fea0003800200 */
.L_x_29:
[----:B------:R-:W-:Y:S02]  /*1c10*/  UIADD3 UR5, UPT, UPT, UR4, 0x1, URZ ;  /* 0x0000000104057890 */ /* 0x000fe4000fffe0ff */
[----:B------:R-:W-:Y:S02]  /*1c20*/  ULEA UR24, UR4, UR23, 0xd ;  /* 0x0000001704187291 */ /* 0x000fe4000f8e68ff */
[----:B------:R-:W-:Y:S02]  /*1c30*/  UISETP.NE.AND UP0, UPT, UR5, 0x4, UPT ;  /* 0x000000040500788c */ /* 0x000fe4000bf05270 */
[----:B------:R-:W-:Y:S02]  /*1c40*/  ULEA UR8, UR4, UR13, 0xf ;  /* 0x0000000d04087291 */ /* 0x000fe4000f8e78ff */
[----:B------:R-:W-:Y:S02]  /*1c50*/  USEL UR6, URZ, 0x1, UP0 ;  /* 0x00000001ff067887 */ /* 0x000fe40008000000 */
[----:B------:R-:W-:-:S02]  /*1c60*/  USEL UR21, UR5, URZ, UP0 ;  /* 0x000000ff05157287 */ /* 0x000fc40008000000 */
[----:B------:R-:W-:Y:S02]  /*1c70*/  UIADD3 UR4, UP0, UPT, UR38, 0x180, URZ ;  /* 0x0000018026047890 */ /* 0x000fe4000ff1e0ff */
[----:B------:R-:W-:Y:S01]  /*1c80*/  ULEA UR5, UR21, UR13, 0x3 ;  /* 0x0000000d15057291 */ /* 0x000fe2000f8e18ff */
[----:B------:R-:W-:Y:S01]  /*1c90*/  LOP3.LUT R12, R12, UR6, RZ, 0x3c, !PT ;  /* 0x000000060c0c7c12 */ /* 0x000fe2000f8e3cff */
[----:B------:R-:W-:Y:S02]  /*1ca0*/  USHF.L.U32 UR34, UR15, 0x7, URZ ;  /* 0x000000070f227899 */ /* 0x000fe400080006ff */
[----:B------:R-:W-:Y:S01]  /*1cb0*/  UIADD3 UR6, UP1, UPT, UR38, 0x80, URZ ;  /* 0x0000008026067890 */ /* 0x000fe2000ff3e0ff */
[----:B-1----:R-:W-:Y:S01]  /*1cc0*/  SHF.L.U32 R0, R12, 0x1f, RZ ;  /* 0x0000001f0c007819 */ /* 0x002fe200000006ff */
[----:B------:R-:W-:Y:S02]  /*1cd0*/  ULEA UR24, UR24, UR13, 0x1 ;  /* 0x0000000d18187291 */ /* 0x000fe4000f8e08ff */
[----:B------:R-:W-:Y:S01]  /*1ce0*/  UIADD3 UR15, UPT, UPT, UR15, 0x1, URZ ;  /* 0x000000010f0f7890 */ /* 0x000fe2000fffe0ff */
[----:B------:R3:W4:Y:S01]  /*1cf0*/  SYNCS.PHASECHK.TRANS64.TRYWAIT P0, [UR5+0x20], R0 ;  /* 0x00002000ff0075a7 */ /* 0x0007220008001105 */
[----:B------:R-:W-:-:S02]  /*1d00*/  UIADD3.X UR5, UPT, UPT, URZ, UR39, URZ, UP0, !UPT ;  /* 0x00000027ff057290 */ /* 0x000fc400087fe4ff */
[----:B------:R-:W-:Y:S02]  /*1d10*/  UIADD3.X UR7, UPT, UPT, URZ, UR39, URZ, UP1, !UPT ;  /* 0x00000027ff077290 */ /* 0x000fe40008ffe4ff */
[----:B------:R-:W-:Y:S02]  /*1d20*/  UIADD3 UR32, UPT, UPT, UR24, 0x4400, URZ ;  /* 0x0000440018207890 */ /* 0x000fe4000fffe0ff */
[----:B------:R-:W-:Y:S02]  /*1d30*/  UISETP.NE.AND UP0, UPT, UR15, UR22, UPT ;  /* 0x000000160f00728c */ /* 0x000fe4000bf05270 */
[----:B------:R-:W-:Y:S02]  /*1d40*/  UIADD3 UR26, UPT, UPT, UR34, 0x40, URZ ;  /* 0x00000040221a7890 */ /* 0x000fe4000fffe0ff */
[----:B------:R-:W-:Y:S02]  /*1d50*/  UIADD3 UR24, UPT, UPT, UR24, 0x6400, URZ ;  /* 0x0000640018187890 */ /* 0x000fe4000fffe0ff */
[----:B------:R-:W-:-:S02]  /*1d60*/  UIADD3 UR16, UPT, UPT, UR8, 0x14400, URZ ;  /* 0x0001440008107890 */ /* 0x000fc4000fffe0ff */
[----:B------:R-:W-:Y:S01]  /*1d70*/  UIADD3 UR8, UPT, UPT, UR8, 0x18400, URZ ;  /* 0x0001840008087890 */ /* 0x000fe2000fffe0ff */
[----:B------:R-:W-:Y:S01]  /*1d80*/  UMOV UR10, 0xff0000 ;  /* 0x00ff0000000a7882 */ /* 0x000fe20000000000 */
[----:B------:R-:W-:Y:S01]  /*1d90*/  UMOV UR30, 0x0 ;  /* 0x00000000001e7882 */ /* 0x000fe20000000000 */
[----:B------:R-:W-:Y:S01]  /*1da0*/  UMOV UR31, 0x10000000 ;  /* 0x10000000001f7882 */ /* 0x000fe20000000000 */
[----:B------:R-:W-:Y:S01]  /*1db0*/  UMOV UR25, UR33 ;  /* 0x0000002100197c82 */ /* 0x000fe20008000000 */
[----:B------:R-:W-:Y:S01]  /*1dc0*/  UMOV UR27, UR35 ;  /* 0x00000023001b7c82 */ /* 0x000fe20008000000 */
[----:B------:R-:W-:Y:S01]  /*1dd0*/  UMOV UR28, UR36 ;  /* 0x00000024001c7c82 */ /* 0x000fe20008000000 */
[----:B------:R-:W-:Y:S01]  /*1de0*/  UTMALDG.3D.MULTICAST [UR32], [UR6], UR10, desc[UR30] ;  /* 0x00001e20060073b4 */ /* 0x000fe2000801180a */
[----:B------:R-:W-:Y:S01]  /*1df0*/  UMOV UR17, UR33 ;  /* 0x0000002100117c82 */ /* 0x000fe20008000000 */
[----:B------:R-:W-:Y:S01]  /*1e00*/  UMOV UR20, UR36 ;  /* 0x0000002400147c82 */ /* 0x000fe20008000000 */
[----:B------:R-:W-:Y:S01]  /*1e10*/  UMOV UR18, UR34 ;  /* 0x0000002200127c82 */ /* 0x000fe20008000000 */
[----:B------:R-:W-:Y:S01]  /*1e20*/  UMOV UR11, UR19 ;  /* 0x00000013000b7c82 */ /* 0x000fe20008000000 */
[----:B------:R-:W-:Y:S01]  /*1e30*/  UMOV UR12, UR36 ;  /* 0x00000024000c7c82 */ /* 0x000fe20008000000 */
[----:B------:R-:W-:Y:S01]  /*1e40*/  UMOV UR9, UR33 ;  /* 0x0000002100097c82 */ /* 0x000fe20008000000 */
[----:B------:R-:W-:Y:S01]  /*1e50*/  UMOV UR14, UR22 ;  /* 0x00000016000e7c82 */ /* 0x000fe20008000000 */
[----:B------:R1:W-:Y:S01]  /*1e60*/  UTMALDG.3D.MULTICAST [UR24], [UR6], UR10, desc[UR30] ;  /* 0x00001e18060073b4 */ /* 0x0003e2000801180a */
[----:B------:R-:W-:Y:S01]  /*1e70*/  UTMALDG.3D [UR16], [UR4], desc[UR30] ;  /* 0x00001e10040075b4 */ /* 0x000fe20008011000 */
[----:B-1----:R-:W-:-:S02]  /*1e80*/  UMOV UR10, UR26 ;  /* 0x0000001a000a7c82 */ /* 0x002fc40008000000 */
[----:B------:R1:W-:Y:S02]  /*1e90*/  UTMALDG.3D [UR8], [UR4], desc[UR30] ;  /* 0x00001e08040075b4 */ /* 0x0003e40008011000 */
[----:B-1----:R-:W-:Y:S01]  /*1ea0*/  UMOV UR4, UR21 ;  /* 0x0000001500047c82 */ /* 0x002fe20008000000 */
[----:B---3--:R-:W-:Y:S05]  /*1eb0*/  BRA.U UP0, `(.L_x_31) ;  /* 0xfffffffd00187547 */ /* 0x008fea000b83ffff */
.L_x_25:
[----:B------:R-:W-:Y:S01]  /*1ec0*/  ULEA UR4, UR21, UR13, 0x3 ;  /* 0x0000000d15047291 */ /* 0x000fe2000f8e18ff */
[----:B-1----:R-:W-:Y:S01]  /*1ed0*/  SHF.L.U32 R0, R12, 0x1f, RZ ;  /* 0x0000001f0c007819 */ /* 0x002fe200000006ff */
[----:B------:R-:W-:Y:S01]  /*1ee0*/  @!P1 SYNCS.ARRIVE.TRANS64.A1T0 RZ, [UR13+0x88], RZ ;  /* 0x000088ffffff99a7 */ /* 0x000fe2000810000d */
[----:B------:R-:W-:-:S06]  /*1ef0*/  UISETP.GT.AND UP0, UPT, UR45, UR44, UPT ;  /* 0x0000002c2d00728c */ /* 0x000fcc000bf04270 */
[----:B--2-4-:R1:W2:Y:S03]  /*1f00*/  SYNCS.PHASECHK.TRANS64.TRYWAIT P0, [UR4+0x20], R0 ;  /* 0x00002000ff0075a7 */ /* 0x0142a60008001104 */
[----:B------:R-:W-:Y:S05]  /*1f10*/  BRA.U !UP0, `(.L_x_32) ;  /* 0x0000000108ec7547 */ /* 0x000fea000b800000 */
[----:B------:R-:W-:Y:S01]  /*1f20*/  UIADD3 UR15, UPT, UPT, UR46, UR14, URZ ;  /* 0x0000000e2e0f7290 */ /* 0x000fe2000fffe0ff */
[----:B------:R-:W-:-:S11]  /*1f30*/  UMOV UR4, UR21 ;  /* 0x0000001500047c82 */ /* 0x000fd60008000000 */
.L_x_38:
[----:B------:R-:W-:Y:S01]  /*1f40*/  ULEA UR33, UR4, UR13, 0x3 ;  /* 0x0000000d04217291 */ /* 0x000fe2000f8e18ff */
[----:B--2---:R-:W-:Y:S01]  /*1f50*/  @!P3 MOV R2, 0xc000 ;  /* 0x0000c0000002b802 */ /* 0x004fe20000000f00 */
[----:B--2-4-:R-:W-:Y:S10]  /*1f60*/  @P0 BRA `(.L_x_33) ;  /* 0x00000000000c0947 */ /* 0x014ff40003800000 */
[----:B------:R-:W-:-:S04]  /*1f70*/  SHF.L.U32 R3, R12, 0x1f, RZ ;  /* 0x0000001f0c037819 */ /* 0x000fc800000006ff */
[----:B------:R-:W2:Y:S02]  /*1f80*/  SYNCS.PHASECHK.TRANS64.TRYWAIT P0, [UR33+0x20], R3 ;  /* 0x00002003ff0075a7 */ /* 0x000ea40008001121 */
[----:B--2---:R-:W-:Y:S05]  /*1f90*/  @!P0 BRA `(.L_x_34) ;  /* 0x0000006800c08947 */ /* 0x004fea0003800000 */
.L_x_33:
[----:B------:R2:W-:Y:S01]  /*1fa0*/  @!P3 SYNCS.ARRIVE.TRANS64 RZ, [UR33], R2 ;  /* 0x00000002ffffb9a7 */ /* 0x0005e20008000021 */
[----:B------:R-:W-:-:S04]  /*1fb0*/  ULOP3.LUT UR5, UR29, 0x2, URZ, 0xfc, !UPT ;  /* 0x000000021d057892 */ /* 0x000fc8000f8efcff */
[----:B------:R-:W-:-:S09]  /*1fc0*/  UISETP.NE.AND UP0, UPT, UR5, 0x2, UPT ;  /* 0x000000020500788c */ /* 0x000fd2000bf05270 */
[----:B------:R-:W-:Y:S05]  /*1fd0*/  BRA.U UP0, `(.L_x_35) ;  /* 0x0000000100047547 */ /* 0x000fea000b800000 */
[----:B------:R-:W-:Y:S05]  /*1fe0*/  BPT.TRAP 0x1 ;  /* 0x000000040000795c */ /* 0x000fea0000300000 */
.L_x_35:
[----:B------:R-:W-:Y:S04]  /*1ff0*/  BSSY.RECONVERGENT B0, `(.L_x_36) ;  /* 0x0000003000007945 */ /* 0x000fe80003800200 */
[----:B------:R-:W-:Y:S05]  /*2000*/  @P2 BRA `(.L_x_37) ;  /* 0x0000000000042947 */ /* 0x000fea0003800000 */
[----:B------:R-:W-:Y:S05]  /*2010*/  BPT.TRAP 0x1 ;  /* 0x000000040000795c */ /* 0x000fea0000300000 */
.L_x_37:
[----:B------:R-:W-:Y:S05]  /*2020*/  BSYNC.RECONVERGENT B0 ;  /* 0x0000000000007941 */ /* 0x000fea0003800200 */
.L_x_36:
        /* <DEDUP_REMOVED lines=42> */
.L_x_32:
[C---:B------:R-:W-:Y:S01]  /*22d0*/  LEA R3, R11.reuse, UR13, 0x3 ;  /* 0x0000000d0b037c11 */ /* 0x040fe2000f8e18ff */
[----:B------:R-:W-:Y:S01]  /*22e0*/  NOP ;  /* 0x0000000000007918 */ /* 0x000fe20000000000 */
[----:B-1----:R-:W-:Y:S02]  /*22f0*/  SHF.L.U32 R0, R10, 0x1f, RZ ;  /* 0x0000001f0a007819 */ /* 0x002fe400000006ff */
[----:B------:R-:W-:Y:S02]  /*2300*/  LEA R4, R11, UR13, 0x4 ;  /* 0x0000000d0b047c11 */ /* 0x000fe4000f8e20ff */
[----:B--2-4-:R-:W1:Y:S02]  /*2310*/  SYNCS.PHASECHK.TRANS64.TRYWAIT P0, [R3+URZ+0x90], R0 ;  /* 0x00009000030075a7 */ /* 0x014e6400080011ff */
[----:B-1----:R-:W-:Y:S05]  /*2320*/  @!P0 BRA `(.L_x_39) ;  /* 0x0000006400f48947 */ /* 0x002fea0003800000 */
.L_x_141:
[----:B------:R-:W2:Y:S01]  /*2330*/  LDS.128 R4, [R4+0x120] ;  /* 0x0001200004047984 */ /* 0x000ea20000000c00 */
[----:B------:R-:W-:Y:S01]  /*2340*/  UISETP.GE.AND UP0, UPT, UR42, 0x1, UPT ;  /* 0x000000012a00788c */ /* 0x000fe2000bf06270 */
[----:B------:R-:W-:Y:S01]  /*2350*/  @!PT LDS RZ, [RZ] ;  /* 0x00000000fffff984 */ /* 0x000fe20000000800 */
[----:B------:R-:W-:Y:S01]  /*2360*/  @!PT LDS RZ, [RZ] ;  /* 0x00000000fffff984 */ /* 0x000fe20000000800 */
[----:B------:R-:W-:Y:S01]  /*2370*/  @!PT LDS RZ, [RZ] ;  /* 0x00000000fffff984 */ /* 0x000fe20000000800 */
[----:B------:R-:W-:Y:S01]  /*2380*/  @!PT LDS RZ, [RZ] ;  /* 0x00000000fffff984 */ /* 0x000fe20000000800 */
[----:B------:R3:W-:Y:S06]  /*2390*/  MEMBAR.ALL.CTA ;  /* 0x0000000000007992 */ /* 0x0007ec0000008000 */
[----:B---3--:R-:W3:Y:S01]  /*23a0*/  FENCE.VIEW.ASYNC.S ;  /* 0x00000000000073c6 */ /* 0x008ee20000000000 */
[----:B--2---:R-:W-:-:S13]  /*23b0*/  LOP3.LUT P0, RZ, R6, 0x1, RZ, 0xc0, !PT ;  /* 0x0000000106ff7812 */ /* 0x004fda000780c0ff */
[----:B---3--:R-:W-:Y:S01]  /*23c0*/  VOTEU.ANY UP1, P0 ;  /* 0x0000000000ff7886 */ /* 0x008fe20000020100 */
[----:B------:R-:W-:-:S13]  /*23d0*/  PLOP3.LUT P0, PT, PT, PT, UP1, 0x80, 0x8 ;  /* 0x000000000008781c */ /* 0x000fda0003f0f018 */
[----:B-1----:R-:W-:Y:S02]  /*23e0*/  @P0 LOP3.LUT R0, R5, 0xffff, RZ, 0xc0, !PT ;  /* 0x0000ffff05000812 */ /* 0x002fe400078ec0ff */
[----:B------:R-:W-:Y:S02]  /*23f0*/  @P0 MOV R2, R4 ;  /* 0x0000000400020202 */ /* 0x000fe40000000f00 */
[----:B------:R-:W-:Y:S01]  /*2400*/  @P0 R2UR UR5, R0 ;  /* 0x00000000000502ca */ /* 0x000fe200000e0000 */
[----:B------:R-:W-:Y:S01]  /*2410*/  VIADD R0, R3, 0xa0 ;  /* 0x000000a003007836 */ /* 0x000fe20000000000 */
[----:B------:R-:W-:Y:S02]  /*2420*/  @P0 SHF.R.U32.HI R4, RZ, 0x10, R5 ;  /* 0x00000010ff040819 */ /* 0x000fe40000011605 */
[----:B------:R-:W-:Y:S02]  /*2430*/  @P0 R2UR UR6, R2 ;  /* 0x00000000020602ca */ /* 0x000fe400000e0000 */
[----:B------:R-:W-:-:S02]  /*2440*/  PRMT R0, RZ, 0x654, R0 ;  /* 0x00000654ff007816 */ /* 0x000fc40000000000 */
[----:B------:R-:W-:Y:S02]  /*2450*/  @P0 R2UR UR4, R4 ;  /* 0x00000000040402ca */ /* 0x000fe400000e0000 */
[----:B------:R1:W-:Y:S03]  /*2460*/  SYNCS.ARRIVE.TRANS64.RED.A1T0 RZ, [R0+URZ], RZ ;  /* 0x000000ff00ff79a7 */ /* 0x0003e600081004ff */
[----:B------:R-:W-:-:S04]  /*2470*/  @UP1 UMOV UR37, UR5 ;  /* 0x0000000500251c82 */ /* 0x000fc80008000000 */
[----:B------:R-:W-:-:S04]  /*2480*/  @UP1 UMOV UR40, UR6 ;  /* 0x0000000600281c82 */ /* 0x000fc80008000000 */
[----:B------:R-:W-:Y:S01]  /*2490*/  @UP1 UMOV UR36, UR4 ;  /* 0x0000000400241c82 */ /* 0x000fe20008000000 */
[----:B------:R-:W-:Y:S05]  /*24a0*/  BRA.U !UP0, `(.L_x_40) ;  /* 0x0000000108d47547 */ /* 0x000fea000b800000 */
[----:B------:R-:W2:Y:S01]  /*24b0*/  LDCU.128 UR16, c[0x0][0xb10] ;  /* 0x00016200ff1077ac */ /* 0x000ea20008000c00 */
[----:B------:R-:W3:Y:S01]  /*24c0*/  LDCU UR12, c[0x0][0xb20] ;  /* 0x00016400ff0c77ac */ /* 0x000ee20008000800 */
[----:B------:R-:W4:Y:S01]  /*24d0*/  LDCU UR20, c[0x0][0xb0c] ;  /* 0x00016180ff1477ac */ /* 0x000f220008000800 */
[----:B------:R-:W1:Y:S01]  /*24e0*/  LDCU.64 UR8, c[0x0][0xb28] ;  /* 0x00016500ff0877ac */ /* 0x000e620008000a00 */
[----:B------:R-:W-:Y:S02]  /*24f0*/  UISETP.NE.AND UP3, UPT, UR42, 0x1, UPT ;  /* 0x000000012a00788c */ /* 0x000fe4000bf65270 */
[----:B--2---:R-:W-:Y:S02]  /*2500*/  UIMAD.WIDE.U32 UR6, UR41, UR19, URZ ;  /* 0x00000013290672a5 */ /* 0x004fe4000f8e00ff */
[----:B------:R-:W-:Y:S02]  /*2510*/  UIMAD.WIDE.U32 UR4, UR43, UR16, URZ ;  /* 0x000000102b0472a5 */ /* 0x000fe4000f8e00ff */
[----:B------:R-:W-:-:S02]  /*2520*/  UISETP.NE.AND UP0, UPT, UR18, 0x1, UPT ;  /* 0x000000011200788c */ /* 0x000fc4000bf05270 */
[----:B------:R-:W-:Y:S01]  /*2530*/  UIMAD.WIDE.U32 UR24, UR37, UR19, URZ ;  /* 0x00000013251872a5 */ /* 0x000fe2000f8e00ff */
[----:B------:R-:W-:Y:S02]  /*2540*/  UMOV UR6, UR7 ;  /* 0x0000000700067c82 */ /* 0x000fe40008000000 */
[----:B------:R-:W-:Y:S01]  /*2550*/  UMOV UR4, UR5 ;  /* 0x0000000500047c82 */ /* 0x000fe20008000000 */
[----:B---3--:R-:W-:Y:S02]  /*2560*/  USHF.R.U32.HI UR6, URZ, UR12, UR6 ;  /* 0x0000000cff067299 */ /* 0x008fe40008011606 */
[----:B----4-:R-:W-:Y:S02]  /*2570*/  UISETP.NE.AND UP2, UPT, UR20, 0x1, UPT ;  /* 0x000000011400788c */ /* 0x010fe4000bf45270 */
[----:B------:R-:W-:Y:S02]  /*2580*/  USHF.R.U32.HI UR4, URZ, UR17, UR4 ;  /* 0x00000011ff047299 */ /* 0x000fe40008011604 */
[----:B------:R-:W-:-:S02]  /*2590*/  USEL UR5, UR41, UR6, !UP0 ;  /* 0x0000000629057287 */ /* 0x000fc4000c000000 */
[----:B------:R-:W-:Y:S02]  /*25a0*/  USEL UR6, UR43, UR4, !UP2 ;  /* 0x000000042b067287 */ /* 0x000fe4000d000000 */
[----:B-1----:R-:W-:Y:S01]  /*25b0*/  UIMAD.WIDE.U32 UR10, UR5, UR8, URZ ;  /* 0x00000008050a72a5 */ /* 0x002fe2000f8e00ff */
[----:B------:R-:W-:Y:S01]  /*25c0*/  UMOV UR4, UR25 ;  /* 0x0000001900047c82 */ /* 0x000fe20008000000 */
[----:B------:R-:W-:Y:S02]  /*25d0*/  UIMAD.WIDE.U32 UR14, UR40, UR16, URZ ;  /* 0x00000010280e72a5 */ /* 0x000fe4000f8e00ff */
[----:B------:R-:W-:-:S03]  /*25e0*/  UIMAD.WIDE.U32 UR24, UR6, UR8, URZ ;  /* 0x00000008061872a5 */ /* 0x000fc6000f8e00ff */
[----:B------:R-:W-:Y:S01]  /*25f0*/  UMOV UR10, UR11 ;  /* 0x0000000b000a7c82 */ /* 0x000fe20008000000 */
[----:B------:R-:W-:Y:S02]  /*2600*/  USHF.R.U32.HI UR4, URZ, UR12, UR4 ;  /* 0x0000000cff047299 */ /* 0x000fe40008011604 */
[----:B------:R-:W-:Y:S01]  /*2610*/  @UP3 USHF.R.U32.HI UR5, URZ, UR9, UR10 ;  /* 0x00000009ff053299 */ /* 0x000fe2000801160a */
[----:B------:R-:W-:Y:S01]  /*2620*/  UMOV UR14, UR15 ;  /* 0x0000000f000e7c82 */ /* 0x000fe20008000000 */
[----:B------:R-:W-:Y:S01]  /*2630*/  UMOV UR24, UR25 ;  /* 0x0000001900187c82 */ /* 0x000fe20008000000 */
[----:B------:R-:W-:Y:S02]  /*2640*/  USHF.R.U32.HI UR17, URZ, UR17, UR14 ;  /* 0x00000011ff117299 */ /* 0x000fe4000801160e */
[----:B------:R-:W-:Y:S02]  /*2650*/  USEL UR4, UR37, UR4, !UP0 ;  /* 0x0000000425047287 */ /* 0x000fe4000c000000 */
[----:B------:R-:W-:-:S02]  /*2660*/  @UP3 USHF.R.U32.HI UR6, URZ, UR9, UR24 ;  /* 0x00000009ff063299 */ /* 0x000fc40008011618 */
[----:B------:R-:W-:Y:S02]  /*2670*/  UIMAD UR7, UR42, UR5, URZ ;  /* 0x000000052a0772a4 */ /* 0x000fe4000f8e02ff */
[----:B------:R-:W-:Y:S02]  /*2680*/  USEL UR5, UR40, UR17, !UP2 ;  /* 0x0000001128057287 */ /* 0x000fe4000d000000 */
[----:B------:R-:W-:Y:S02]  /*2690*/  UIMAD UR10, UR42, UR6, URZ ;  /* 0x000000062a0a72a4 */ /* 0x000fe4000f8e02ff */
[----:B------:R-:W-:Y:S02]  /*26a0*/  UISETP.GE.AND UP0, UPT, UR4, UR7, UPT ;  /* 0x000000070400728c */ /* 0x000fe4000bf06270 */
[----:B------:R-:W-:Y:S02]  /*26b0*/  UIMAD.WIDE.U32 UR14, UR4, UR8, URZ ;  /* 0x00000008040e72a5 */ /* 0x000fe4000f8e00ff */
[----:B------:R-:W-:-:S02]  /*26c0*/  UISETP.GE.OR UP0, UPT, UR5, UR10, UP0 ;  /* 0x0000000a0500728c */ /* 0x000fc40008706670 */
        /* <DEDUP_REMOVED lines=19> */
.L_x_40:
[----:B------:R-:W2:Y:S02]  /*2800*/  LDCU UR4, c[0x0][0xb30] ;  /* 0x00016600ff0477ac */ /* 0x000ea40008000800 */
[----:B--2---:R-:W-:-:S09]  /*2810*/  UISETP.NE.AND UP0, UPT, UR4, 0x1, UPT ;  /* 0x000000010400788c */ /* 0x004fd2000bf05270 */
[----:B------:R-:W-:Y:S05]  /*2820*/  BRA.U UP0, `(.L_x_41) ;  /* 0x0000000100447547 */ /* 0x000fea000b800000 */
[----:B------:R-:W2:Y:S01]  /*2830*/  LDCU.128 UR8, c[0x0][0xb10] ;  /* 0x00016200ff0877ac */ /* 0x000ea20008000c00 */
[----:B------:R-:W3:Y:S01]  /*2840*/  LDCU UR12, c[0x0][0xb0c] ;  /* 0x00016180ff0c77ac */ /* 0x000ee20008000800 */
[----:B------:R-:W4:Y:S01]  /*2850*/  LDCU UR14, c[0x0][0xb20] ;  /* 0x00016400ff0e77ac */ /* 0x000f220008000800 */
[----:B--2---:R-:W-:Y:S02]  /*2860*/  UIMAD.WIDE.U32 UR6, UR40, UR8, URZ ;  /* 0x00000008280672a5 */ /* 0x004fe4000f8e00ff */
[----:B------:R-:W-:Y:S02]  /*2870*/  UIMAD.WIDE.U32 UR4, UR37, UR11, URZ ;  /* 0x0000000b250472a5 */ /* 0x000fe4000f8e00ff */
[----:B---3--:R-:W-:Y:S02]  /*2880*/  UISETP.NE.AND UP2, UPT, UR12, 0x1, UPT ;  /* 0x000000010c00788c */ /* 0x008fe4000bf45270 */
[----:B------:R-:W-:Y:S01]  /*2890*/  UISETP.NE.AND UP0, UPT, UR10, 0x1, UPT ;  /* 0x000000010a00788c */ /* 0x000fe2000bf05270 */
[----:B------:R-:W-:-:S02]  /*28a0*/  UMOV UR6, UR7 ;  /* 0x0000000700067c82 */ /* 0x000fc40008000000 */
[----:B------:R-:W-:Y:S01]  /*28b0*/  UMOV UR4, UR5 ;  /* 0x0000000500047c82 */ /* 0x000fe20008000000 */
[----:B------:R-:W-:Y:S02]  /*28c0*/  USHF.R.U32.HI UR9, URZ, UR9, UR6 ;  /* 0x00000009ff097299 */ /* 0x000fe40008011606 */
[----:B----4-:R-:W-:Y:S02]  /*28d0*/  USHF.R.U32.HI UR4, URZ, UR14, UR4 ;  /* 0x0000000eff047299 */ /* 0x010fe40008011604 */
[----:B------:R-:W-:Y:S02]  /*28e0*/  USEL UR5, UR40, UR9, !UP2 ;  /* 0x0000000928057287 */ /* 0x000fe4000d000000 */
[----:B------:R-:W-:-:S04]  /*28f0*/  USEL UR4, UR37, UR4, !UP0 ;  /* 0x0000000425047287 */ /* 0x000fc8000c000000 */
[----:B------:R-:W-:Y:S02]  /*2900*/  UIADD3 UR6, UPT, UPT, UR5, -UR4, URZ ;  /* 0x8000000405067290 */ /* 0x000fe4000fffe0ff */
[----:B------:R-:W-:Y:S02]  /*2910*/  UIADD3 UR4, UPT, UPT, -UR5, UR4, URZ ;  /* 0x0000000405047290 */ /* 0x000fe4000fffe1ff */
[----:B------:R-:W-:Y:S02]  /*2920*/  UIMAD UR37, UR6, UR10, UR37 ;  /* 0x0000000a062572a4 */ /* 0x000fe4000f8e0225 */
[----:B------:R-:W-:-:S12]  /*2930*/  UIMAD UR40, UR4, UR12, UR40 ;  /* 0x0000000c042872a4 */ /* 0x000fd8000f8e0228 */
.L_x_41:
[----:B------:R-:W-:Y:S01]  /*2940*/  VIADD R11, R11, 0x1 ;  /* 0x000000010b0b7836 */ /* 0x000fe20000000000 */
[----:B------:R-:W-:Y:S01]  /*2950*/  R2UR UR4, R47 ;  /* 0x000000002f0472ca */ /* 0x000fe200000e0000 */
[----:B------:R-:W-:Y:S01]  /*2960*/  UIADD3 UR20, UPT, UPT, UR37, UR63, URZ ;  /* 0x0000003f25147290 */ /* 0x000fe2000fffe0ff */
[----:B------:R-:W-:Y:S02]  /*2970*/  PLOP3.LUT P1, PT, PT, PT, PT, 0x80, 0x8 ;  /* 0x000000000008781c */ /* 0x000fe40003f2f070 */
[----:B------:R-:W-:-:S04]  /*2980*/  ISETP.NE.AND P0, PT, R11, 0x2, PT ;  /* 0x000000020b00780c */ /* 0x000fc80003f05270 */
[----:B-1----:R-:W-:Y:S02]  /*2990*/  SEL R0, RZ, 0x1, P0 ;  /* 0x00000001ff007807 */ /* 0x002fe40000000000 */
[----:B------:R-:W-:Y:S02]  /*29a0*/  SEL R11, R11, RZ, P0 ;  /* 0x000000ff0b0b7207 */ /* 0x000fe40000000000 */
[----:B------:R-:W-:Y:S01]  /*29b0*/  LOP3.LUT R10, R10, R0, RZ, 0x3c, !PT ;  /* 0x000000000a0a7212 */ /* 0x000fe200078e3cff */
[----:B------:R-:W-:Y:S01]  /*29c0*/  UIADD3 UR16, UPT, UPT, UR40, UR4, URZ ;  /* 0x0000000428107290 */ /* 0x000fe2000fffe0ff */
[----:B------:R-:W-:Y:S11]  /*29d0*/  BRA.U UP1, `(.L_x_42) ;  /* 0xffffffed01e07547 */ /* 0x000ff6000b83ffff */
[----:B------:R-:W-:Y:S01]  /*29e0*/  UIADD3 UR13, UPT, UPT, UR13, 0x20, URZ ;  /* 0x000000200d0d7890 */ /* 0x000fe2000fffe0ff */
[----:B------:R-:W-:-:S03]  /*29f0*/  SHF.L.U32 R2, R12, 0x1f, RZ ;  /* 0x0000001f0c027819 */ /* 0x000fc600000006ff */
[----:B------:R-:W-:-:S09]  /*2a00*/  ULEA UR4, UR21, UR13, 0x3 ;  /* 0x0000000d15047291 */ /* 0x000fd2000f8e18ff */
[----:B------:R-:W1:Y:S02]  /*2a10*/  SYNCS.PHASECHK.TRANS64.TRYWAIT P0, [UR4], R2 ;  /* 0x00000002ff0075a7 */ /* 0x000e640008001104 */
[----:B-1----:R-:W-:Y:S05]  /*2a20*/  @!P0 BRA `(.L_x_43) ;  /* 0x0000006000488947 */ /* 0x002fea0003800000 */
.L_x_143:
[----:B------:R-:W-:-:S04]  /*2a30*/  UIADD3 UR4, UPT, UPT, UR21, 0x1, URZ ;  /* 0x0000000115047890 */ /* 0x000fc8000fffe0ff */
[----:B------:R-:W-:-:S04]  /*2a40*/  UISETP.NE.AND UP0, UPT, UR4, 0x4, UPT ;  /* 0x000000040400788c */ /* 0x000fc8000bf05270 */
[----:B------:R-:W-:Y:S02]  /*2a50*/  USEL UR6, URZ, 0x1, UP0 ;  /* 0x00000001ff067887 */ /* 0x000fe40008000000 */
[----:B------:R-:W-:-:S04]  /*2a60*/  USEL UR4, UR4, URZ, UP0 ;  /* 0x000000ff04047287 */ /* 0x000fc80008000000 */
[----:B------:R-:W-:Y:S01]  /*2a70*/  ULEA UR5, UR4, UR13, 0x3 ;  /* 0x0000000d04057291 */ /* 0x000fe2000f8e18ff */
[----:B-1----:R-:W-:-:S04]  /*2a80*/  LOP3.LUT R2, R12, UR6, RZ, 0x3c, !PT ;  /* 0x000000060c027c12 */ /* 0x002fc8000f8e3cff */
[----:B------:R-:W-:-:S04]  /*2a90*/  SHF.L.U32 R3, R2, 0x1f, RZ ;  /* 0x0000001f02037819 */ /* 0x000fc800000006ff */
[----:B------:R-:W1:Y:S02]  /*2aa0*/  SYNCS.PHASECHK.TRANS64.TRYWAIT P0, [UR5], R3 ;  /* 0x00000003ff0075a7 */ /* 0x000e640008001105 */
[----:B-1----:R-:W-:Y:S05]  /*2ab0*/  @!P0 BRA `(.L_x_44) ;  /* 0x00000060003c8947 */ /* 0x002fea0003800000 */
.L_x_145:
[----:B------:R-:W-:-:S04]  /*2ac0*/  UIADD3 UR4, UPT, UPT, UR4, 0x1, URZ ;  /* 0x0000000104047890 */ /* 0x000fc8000fffe0ff */
[----:B------:R-:W-:-:S04]  /*2ad0*/  UISETP.NE.AND UP0, UPT, UR4, 0x4, UPT ;  /* 0x000000040400788c */ /* 0x000fc8000bf05270 */
[----:B------:R-:W-:Y:S02]  /*2ae0*/  USEL UR6, URZ, 0x1, UP0 ;  /* 0x00000001ff067887 */ /* 0x000fe40008000000 */
[----:B------:R-:W-:-:S04]  /*2af0*/  USEL UR4, UR4, URZ, UP0 ;  /* 0x000000ff04047287 */ /* 0x000fc80008000000 */
[----:B------:R-:W-:Y:S01]  /*2b00*/  ULEA UR5, UR4, UR13, 0x3 ;  /* 0x0000000d04057291 */ /* 0x000fe2000f8e18ff */
[----:B------:R-:W-:-:S04]  /*2b10*/  LOP3.LUT R2, R2, UR6, RZ, 0x3c, !PT ;  /* 0x0000000602027c12 */ /* 0x000fc8000f8e3cff */
[----:B-1----:R-:W-:-:S04]  /*2b20*/  SHF.L.U32 R3, R2, 0x1f, RZ ;  /* 0x0000001f02037819 */ /* 0x002fc800000006ff */
[----:B------:R-:W1:Y:S02]  /*2b30*/  SYNCS.PHASECHK.TRANS64.TRYWAIT P0, [UR5], R3 ;  /* 0x00000003ff0075a7 */ /* 0x000e640008001105 */
[----:B-1----:R-:W-:Y:S05]  /*2b40*/  @!P0 BRA `(.L_x_45) ;  /* 0x0000006000308947 */ /* 0x002fea0003800000 */
.L_x_147:
[----:B------:R-:W-:-:S04]  /*2b50*/  UIADD3 UR4, UPT, UPT, UR4, 0x1, URZ ;  /* 0x0000000104047890 */ /* 0x000fc8000fffe0ff */
[----:B------:R-:W-:-:S04]  /*2b60*/  UISETP.NE.AND UP0, UPT, UR4, 0x4, UPT ;  /* 0x000000040400788c */ /* 0x000fc8000bf05270 */
[----:B------:R-:W-:Y:S02]  /*2b70*/  USEL UR5, URZ, 0x1, UP0 ;  /* 0x00000001ff057887 */ /* 0x000fe40008000000 */
[----:B------:R-:W-:-:S04]  /*2b80*/  USEL UR4, UR4, URZ, UP0 ;  /* 0x000000ff04047287 */ /* 0x000fc80008000000 */
[----:B------:R-:W-:Y:S01]  /*2b90*/  ULEA UR4, UR4, UR13, 0x3 ;  /* 0x0000000d04047291 */ /* 0x000fe2000f8e18ff */
[----:B------:R-:W-:-:S04]  /*2ba0*/  LOP3.LUT R2, R2, UR5, RZ, 0x3c, !PT ;  /* 0x0000000502027c12 */ /* 0x000fc8000f8e3cff */
[----:B------:R-:W-:Y:S01]  /*2bb0*/  SHF.L.U32 R2, R2, 0x1f, RZ ;  /* 0x0000001f02027819 */ /* 0x000fe200000006ff */
[----:B-1----:R-:W-:-:S07]  /*2bc0*/  IMAD.U32 R0, RZ, RZ, UR4 ;  /* 0x00000004ff007e24 */ /* 0x002fce000f8e00ff */
.L_x_46:
[----:B-1----:R1:W2:Y:S02]  /*2bd0*/  SYNCS.PHASECHK.TRANS64.TRYWAIT P0, [R0+URZ], R2 ;  /* 0x00000002000075a7 */ /* 0x0022a400080011ff */
[----:B--2---:R-:W-:Y:S05]  /*2be0*/  @!P0 NANOSLEEP.SYNCS 0x989680 ;  /* 0x009896800000895d */ /* 0x004fea0003900000 */
[----:B------:R-:W2:Y:S02]  /*2bf0*/  @!P0 SYNCS.PHASECHK.TRANS64 P0, [R0+URZ], R2 ;  /* 0x00000002000085a7 */ /* 0x000ea400080010ff */
[----:B--2---:R-:W-:Y:S05]  /*2c00*/  @P0 EXIT ;  /* 0x000000000000094d */ /* 0x004fea0003800000 */
[----:B------:R-:W-:Y:S05]  /*2c10*/  BRA `(.L_x_46) ;  /* 0xfffffffc00ec7947 */ /* 0x000fea000383ffff */
.L_x_22:
[----:B------:R-:W-:-:S04]  /*2c20*/  UISETP.NE.AND UP0, UPT, UR47, URZ, UPT ;  /* 0x000000ff2f00728c */ /* 0x000fc8000bf05270 */
[----:B------:R-:W-:-:S09]  /*2c30*/  UISETP.NE.OR UP0, UPT, UR17, 0x1, UP0 ;  /* 0x000000011100788c */ /* 0x000fd20008705670 */
[----:B------:R-:W-:Y:S05]  /*2c40*/  BRA.U UP0, `(.L_x_47) ;  /* 0x0000000500487547 */ /* 0x000fea000b800000 */
[----:B------:R-:W-:Y:S01]  /*2c50*/  ISETP.GE.U32.AND P2, PT, R0, 0x8, PT ;  /* 0x000000080000780c */ /* 0x000fe20003f46070 */
[----:B------:R-:W-:Y:S01]  /*2c60*/  IMAD.MOV.U32 R12, RZ, RZ, 0x1 ;  /* 0x00000001ff0c7424 */ /* 0x000fe200078e00ff */
[----:B------:R-:W-:Y:S02]  /*2c70*/  CS2R R10, SRZ ;  /* 0x00000000000a7805 */ /* 0x000fe4000001ff00 */
[----:B------:R-:W-:Y:S01]  /*2c80*/  CS2R R8, SRZ ;  /* 0x0000000000087805 */ /* 0x000fe2000001ff00 */
[----:B------:R-:W-:Y:S01]  /*2c90*/  UMOV UR6, 0x400 ;  /* 0x0000040000067882 */ /* 0x000fe20000000000 */
[----:B------:R-:W-:Y:S01]  /*2ca0*/  UMOV UR5, URZ ;  /* 0x000000ff00057c82 */ /* 0x000fe20008000000 */
[----:B------:R-:W-:-:S12]  /*2cb0*/  ULEA UR6, UR47, UR6, 0x18 ;  /* 0x000000062f067291 */ /* 0x000fd8000f8ec0ff */
.L_x_51:
[----:B------:R-:W-:Y:S02]  /*2cc0*/  LEA R2, R8, UR6, 0x3 ;  /* 0x0000000608027c11 */ /* 0x000fe4000f8e18ff */
[----:B------:R-:W-:-:S03]  /*2cd0*/  SHF.L.U32 R4, R9, 0x1f, RZ ;  /* 0x0000001f09047819 */ /* 0x000fc600000006ff */
[----:B------:R-:W-:Y:S01]  /*2ce0*/  VIADD R5, R2, 0x100 ;  /* 0x0000010002057836 */ /* 0x000fe20000000000 */
[----:B------:R-:W1:Y:S02]  /*2cf0*/  SYNCS.PHASECHK.TRANS64.TRYWAIT P0, [R2+URZ+0xf0], R4 ;  /* 0x0000f004020075a7 */ /* 0x000e6400080011ff */
[----:B-1----:R-:W-:Y:S05]  /*2d00*/  @!P0 BRA `(.L_x_48) ;  /* 0x0000005c00d88947 */ /* 0x002fea0003800000 */
.L_x_148:
[----:B------:R-:W-:Y:S01]  /*2d10*/  ULEA UR4, UR5, UR6, 0x3 ;  /* 0x0000000605047291 */ /* 0x000fe2000f8e18ff */
[----:B-1----:R-:W-:Y:S01]  /*2d20*/  PRMT R2, RZ, 0x654, R5 ;  /* 0x00000654ff027816 */ /* 0x002fe20000000005 */
[----:B------:R-:W-:Y:S01]  /*2d30*/  @!P2 IMAD.MOV.U32 R4, RZ, RZ, 0x10 ;  /* 0x00000010ff04a424 */ /* 0x000fe200078e00ff */
[----:B------:R-:W-:Y:S01]  /*2d40*/  SHF.L.U32 R5, R12, 0x1f, RZ ;  /* 0x0000001f0c057819 */ /* 0x000fe200000006ff */
[----:B------:R-:W-:Y:S01]  /*2d50*/  UIADD3 UR7, UPT, UPT, UR4, 0x90, URZ ;  /* 0x0000009004077890 */ /* 0x000fe2000fffe0ff */
[----:B------:R1:W-:Y:S05]  /*2d60*/  SYNCS.ARRIVE.TRANS64.RED.A1T0 RZ, [R2+URZ], RZ ;  /* 0x000000ff02ff79a7 */ /* 0x0003ea00081004ff */
[----:B------:R-:W-:Y:S01]  /*2d70*/  IMAD.U32 R6, RZ, RZ, UR7 ;  /* 0x00000007ff067e24 */ /* 0x000fe2000f8e00ff */
[----:B------:R-:W2:Y:S04]  /*2d80*/  SYNCS.PHASECHK.TRANS64.TRYWAIT P0, [UR4+0xa0], R5 ;  /* 0x0000a005ff0075a7 */ /* 0x000ea80008001104 */
[----:B------:R-:W-:Y:S01]  /*2d90*/  PRMT R6, R0, 0x654, R6 ;  /* 0x0000065400067816 */ /* 0x000fe20000000006 */
[----:B-12---:R-:W-:Y:S06]  /*2da0*/  @!P0 BRA `(.L_x_49) ;  /* 0x0000005c00c48947 */ /* 0x006fec0003800000 */
.L_x_150:
[----:B------:R-:W-:Y:S01]  /*2db0*/  ULEA UR8, UR5, UR6, 0x4 ;  /* 0x0000000605087291 */ /* 0x000fe2000f8e20ff */
[----:B------:R-:W-:Y:S01]  /*2dc0*/  SEL R3, R6, R3, !P2 ;  /* 0x0000000306037207 */ /* 0x000fe20005000000 */
[----:B------:R-:W-:Y:S01]  /*2dd0*/  UIADD3 UR9, UPT, UPT, UR4, 0x90, URZ ;  /* 0x0000009004097890 */ /* 0x000fe2000fffe0ff */
[----:B-1----:R-:W-:Y:S01]  /*2de0*/  LEA R2, R11, UR6, 0x3 ;  /* 0x000000060b027c11 */ /* 0x002fe2000f8e18ff */
[----:B------:R-:W-:Y:S01]  /*2df0*/  UIADD3 UR8, UPT, UPT, UR8, 0x120, URZ ;  /* 0x0000012008087890 */ /* 0x000fe2000fffe0ff */
[----:B------:R1:W-:Y:S01]  /*2e00*/  @!P2 SYNCS.ARRIVE.TRANS64.RED RZ, [R3+URZ], R4 ;  /* 0x0000000403ffa9a7 */ /* 0x0003e200080004ff */
[----:B------:R-:W-:Y:S01]  /*2e10*/  UIADD3 UR4, UPT, UPT, UR5, 0x1, URZ ;  /* 0x0000000105047890 */ /* 0x000fe2000fffe0ff */
[----:B------:R-:W-:-:S03]  /*2e20*/  VIADD R8, R8, 0x1 ;  /* 0x0000000108087836 */ /* 0x000fc60000000000 */
[----:B------:R-:W-:Y:S02]  /*2e30*/  UISETP.NE.AND UP0, UPT, UR4, 0x2, UPT ;  /* 0x000000020400788c */ /* 0x000fe4000bf05270 */
[----:B------:R-:W-:Y:S01]  /*2e40*/  ISETP.NE.AND P0, PT, R8, 0x2, PT ;  /* 0x000000020800780c */ /* 0x000fe20003f05270 */
[----:B------:R-:W-:Y:S06]  /*2e50*/  UGETNEXTWORKID.BROADCAST [UR8], [UR9] ;  /* 0x00000000080073ca */ /* 0x000fec0008000100 */
[----:B------:R-:W-:Y:S02]  /*2e60*/  USEL UR7, URZ, 0x1, UP0 ;  /* 0x00000001ff077887 */ /* 0x000fe40008000000 */
[----:B------:R-:W-:-:S04]  /*2e70*/  USEL UR5, UR4, URZ, UP0 ;  /* 0x000000ff04057287 */ /* 0x000fc80008000000 */
[----:B------:R-:W-:Y:S02]  /*2e80*/  LOP3.LUT R12, R12, UR7, RZ, 0x3c, !PT ;  /* 0x000000070c0c7c12 */ /* 0x000fe4000f8e3cff */
[----:B-1----:R-:W-:-:S04]  /*2e90*/  SHF.L.U32 R4, R10, 0x1f, RZ ;  /* 0x0000001f0a047819 */ /* 0x002fc800000006ff */
[----:B------:R-:W1:Y:S02]  /*2ea0*/  SYNCS.PHASECHK.TRANS64.TRYWAIT P1, [R2+URZ+0x90], R4 ;  /* 0x00009004020075a7 */ /* 0x000e6400080211ff */
[----:B-1----:R-:W-:Y:S05]  /*2eb0*/  @!P1 BRA `(.L_x_50) ;  /* 0x0000005c00989947 */ /* 0x002fea0003800000 */
.L_x_151:
[C---:B-1----:R-:W-:Y:S01]  /*2ec0*/  LEA R4, R11.reuse, UR6, 0x4 ;  /* 0x000000060b047c11 */ /* 0x042fe2000f8e20ff */
[----:B------:R-:W-:Y:S01]  /*2ed0*/  VIADD R2, R2, 0xa0 ;  /* 0x000000a002027836 */ /* 0x000fe20000000000 */
[----:B------:R-:W-:Y:S01]  /*2ee0*/  SEL R8, R8, RZ, P0 ;  /* 0x000000ff08087207 */ /* 0x000fe20000000000 */
[----:B------:R-:W-:-:S03]  /*2ef0*/  VIADD R11, R11, 0x1 ;  /* 0x000000010b0b7836 */ /* 0x000fc60000000000 */
[----:B------:R-:W1:Y:S01]  /*2f00*/  LDS.128 R4, [R4+0x120] ;  /* 0x0001200004047984 */ /* 0x000e620000000c00 */
[----:B------:R-:W-:Y:S02]  /*2f10*/  PRMT R2, RZ, 0x654, R2 ;  /* 0x00000654ff027816 */ /* 0x000fe40000000002 */
[C---:B------:R-:W-:Y:S01]  /*2f20*/  ISETP.NE.AND P1, PT, R11.reuse, 0x2, PT ;  /* 0x000000020b00780c */ /* 0x040fe20003f25270 */
[----:B------:R-:W-:Y:S01]  /*2f30*/  @!PT LDS RZ, [RZ] ;  /* 0x00000000fffff984 */ /* 0x000fe20000000800 */
[----:B------:R-:W-:Y:S01]  /*2f40*/  @!PT LDS RZ, [RZ] ;  /* 0x00000000fffff984 */ /* 0x000fe20000000800 */
[----:B------:R-:W-:Y:S01]  /*2f50*/  @!PT LDS RZ, [RZ] ;  /* 0x00000000fffff984 */ /* 0x000fe20000000800 */
[----:B------:R-:W-:Y:S01]  /*2f60*/  @!PT LDS RZ, [RZ] ;  /* 0x00000000fffff984 */ /* 0x000fe20000000800 */
[----:B------:R2:W-:Y:S06]  /*2f70*/  MEMBAR.ALL.CTA ;  /* 0x0000000000007992 */ /* 0x0005ec0000008000 */
[----:B--2---:R-:W2:Y:S01]  /*2f80*/  FENCE.VIEW.ASYNC.S ;  /* 0x00000000000073c6 */ /* 0x004ea20000000000 */
[----:B------:R-:W-:Y:S01]  /*2f90*/  SEL R11, R11, RZ, P1 ;  /* 0x000000ff0b0b7207 */ /* 0x000fe20000800000 */
[----:B--2---:R2:W-:Y:S01]  /*2fa0*/  SYNCS.ARRIVE.TRANS64.RED.A1T0 RZ, [R2+URZ], RZ ;  /* 0x000000ff02ff79a7 */ /* 0x0045e200081004ff */
[----:B-1----:R-:W-:-:S02]  /*2fb0*/  LOP3.LUT P3, RZ, R6, 0x1, RZ, 0xc0, !PT ;  /* 0x0000000106ff7812 */ /* 0x002fc4000786c0ff */
[----:B------:R-:W-:-:S04]  /*2fc0*/  SEL R4, RZ, 0x1, P1 ;  /* 0x00000001ff047807 */ /* 0x000fc80000800000 */
[----:B------:R-:W-:Y:S02]  /*2fd0*/  LOP3.LUT R10, R10, R4, RZ, 0x3c, !PT ;  /* 0x000000040a0a7212 */ /* 0x000fe400078e3cff */
[----:B--2---:R-:W-:-:S04]  /*2fe0*/  SEL R2, RZ, 0x1, P0 ;  /* 0x00000001ff027807 */ /* 0x004fc80000000000 */
[----:B------:R-:W-:Y:S01]  /*2ff0*/  LOP3.LUT R9, R9, R2, RZ, 0x3c, !PT ;  /* 0x0000000209097212 */ /* 0x000fe200078e3cff */
[----:B------:R-:W-:Y:S06]  /*3000*/  @P3 BRA `(.L_x_51) ;  /* 0xfffffffc002c3947 */ /* 0x000fec000383ffff */
[----:B------:R-:W-:Y:S01]  /*3010*/  ULEA UR4, UR5, UR6, 0x3 ;  /* 0x0000000605047291 */ /* 0x000fe2000f8e18ff */
[----:B------:R-:W-:-:S08]  /*3020*/  SHF.L.U32 R2, R12, 0x1f, RZ ;  /* 0x0000001f0c027819 */ /* 0x000fd000000006ff */
[----:B------:R-:W1:Y:S02]  /*3030*/  SYNCS.PHASECHK.TRANS64 P0, [UR4+0xa0], R2 ;  /* 0x0000a002ff0075a7 */ /* 0x000e640008001004 */
[----:B-1----:R-:W-:Y:S05]  /*3040*/  @P0 BRA `(.L_x_52) ;  /* 0x0000000000080947 */ /* 0x002fea0003800000 */
[----:B------:R-:W1:Y:S02]  /*3050*/  SYNCS.PHASECHK.TRANS64.TRYWAIT P0, [UR4+0xa0], R2 ;  /* 0x0000a002ff0075a7 */ /* 0x000e640008001104 */
[----:B-1----:R-:W-:Y:S05]  /*3060*/  @!P0 BRA `(.L_x_53) ;  /* 0x0000005c00408947 */ /* 0x002fea0003800000 */
.L_x_52:
[----:B------:R-:W-:-:S04]  /*3070*/  UIADD3 UR7, UPT, UPT, UR5, 0x1, URZ ;  /* 0x0000000105077890 */ /* 0x000fc8000fffe0ff */
[----:B------:R-:W-:-:S04]  /*3080*/  UISETP.NE.AND UP0, UPT, UR7, 0x2, UPT ;  /* 0x000000020700788c */ /* 0x000fc8000bf05270 */
[----:B------:R-:W-:Y:S02]  /*3090*/  USEL UR8, URZ, 0x1, UP0 ;  /* 0x00000001ff087887 */ /* 0x000fe40008000000 */
[----:B------:R-:W-:-:S04]  /*30a0*/  USEL UR7, UR7, URZ, UP0 ;  /* 0x000000ff07077287 */ /* 0x000fc80008000000 */
[----:B------:R-:W-:Y:S01]  /*30b0*/  ULEA UR7, UR7, UR6, 0x3 ;  /* 0x0000000607077291 */ /* 0x000fe2000f8e18ff */
[----:B-1----:R-:W-:-:S04]  /*30c0*/  LOP3.LUT R2, R12, UR8, RZ, 0x3c, !PT ;  /* 0x000000080c027c12 */ /* 0x002fc8000f8e3cff */
[----:B------:R-:W-:-:S04]  /*30d0*/  SHF.L.U32 R0, R2, 0x1f, RZ ;  /* 0x0000001f02007819 */ /* 0x000fc800000006ff */
[----:B------:R-:W1:Y:S02]  /*30e0*/  SYNCS.PHASECHK.TRANS64 P0, [UR7+0xa0], R0 ;  /* 0x0000a000ff0075a7 */ /* 0x000e640008001007 */
[----:B-1----:R-:W-:Y:S05]  /*30f0*/  @P0 EXIT ;  /* 0x000000000000094d */ /* 0x002fea0003800000 */
[----:B------:R-:W-:Y:S02]  /*3100*/  SHF.L.U32 R2, R2, 0x1f, RZ ;  /* 0x0000001f02027819 */ /* 0x000fe400000006ff */
[----:B------:R-:W-:-:S07]  /*3110*/  MOV R0, UR7 ;  /* 0x0000000700007c02 */ /* 0x000fce0008000f00 */
.L_x_54:
[----:B-1----:R1:W2:Y:S02]  /*3120*/  SYNCS.PHASECHK.TRANS64.TRYWAIT P0, [R0+URZ+0xa0], R2 ;  /* 0x0000a002000075a7 */ /* 0x0022a400080011ff */
[----:B--2---:R-:W-:Y:S05]  /*3130*/  @!P0 NANOSLEEP.SYNCS 0x989680 ;  /* 0x009896800000895d */ /* 0x004fea0003900000 */
[----:B------:R-:W2:Y:S02]  /*3140*/  @!P0 SYNCS.PHASECHK.TRANS64 P0, [R0+URZ+0xa0], R2 ;  /* 0x0000a002000085a7 */ /* 0x000ea400080010ff */
[----:B--2---:R-:W-:Y:S05]  /*3150*/  @P0 EXIT ;  /* 0x000000000000094d */ /* 0x004fea0003800000 */
[----:B------:R-:W-:Y:S05]  /*3160*/  BRA `(.L_x_54) ;  /* 0xfffffffc00ec7947 */ /* 0x000fea000383ffff */
.L_x_47:
[----:B------:R-:W-:Y:S05]  /*3170*/  BRA.U UP4, `(.L_x_55) ;  /* 0x0000001104447547 */ /* 0x000fea000b800000 */
[----:B------:R-:W-:Y:S01]  /*3180*/  UMOV UR4, 0x40 ;  /* 0x0000004000047882 */ /* 0x000fe20000000000 */
[----:B------:R-:W-:Y:S01]  /*3190*/  NOP ;  /* 0x0000000000007918 */ /* 0x000fe20000000000 */
[----:B------:R-:W-:Y:S01]  /*31a0*/  ULEA UR5, UR47, UR4, 0x18 ;  /* 0x000000042f057291 */ /* 0x000fe2000f8ec0ff */
[----:B------:R-:W-:Y:S02]  /*31b0*/  UMOV UR6, 0x400 ;  /* 0x0000040000067882 */ /* 0x000fe40000000000 */
[----:B------:R-:W-:-:S06]  /*31c0*/  ULEA UR6, UR47, UR6, 0x18 ;  /* 0x000000062f067291 */ /* 0x000fcc000f8ec0ff */
[----:B------:R-:W1:Y:S02]  /*31d0*/  LDS.U8 R0, [UR5+0x1c] ;  /* 0x00001c05ff007984 */ /* 0x000e640008000000 */
[----:B-1----:R-:W-:-:S13]  /*31e0*/  ISETP.NE.AND P0, PT, R0, RZ, PT ;  /* 0x000000ff0000720c */ /* 0x002fda0003f05270 */
[----:B------:R-:W-:Y:S05]  /*31f0*/  @P0 BRA `(.L_x_56) ;  /* 0x0000000000580947 */ /* 0x000fea0003800000 */
[----:B------:R-:W-:-:S13]  /*3200*/  ELECT P0, URZ, PT ;  /* 0x0000000000ff782f */ /* 0x000fda0003800000 */
[----:B------:R-:W-:Y:S05]  /*3210*/  @!P0 BRA `(.L_x_57) ;  /* 0x0000000000608947 */ /* 0x000fea0003800000 */
[----:B------:R-:W-:Y:S01]  /*3220*/  UMOV UR4, 0x10 ;  /* 0x0000001000047882 */ /* 0x000fe20000000000 */
[----:B------:R-:W-:Y:S01]  /*3230*/  HFMA2 R0, -RZ, RZ, 0, 5.9604644775390625e-08 ;  /* 0x00000001ff007431 */ /* 0x000fe200000001ff */
[----:B------:R-:W-:-:S03]  /*3240*/  MOV R3, 0xffff ;  /* 0x0000ffff00037802 */ /* 0x000fc60000000f00 */
[----:B------:R-:W-:Y:S04]  /*3250*/  DEPBAR.LE SB1, 0x36 ;  /* 0x00009d800000791a */ /* 0x000fe80000000000 */
[----:B------:R-:W1:Y:S02]  /*3260*/  UTCATOMSWS.FIND_AND_SET.ALIGN UP0, UR4, UR4 ;  /* 0x00000004000475e3 */ /* 0x000e640008000800 */
[----:B-1----:R-:W-:Y:S01]  /*3270*/  MOV R4, UR4 ;  /* 0x0000000400047c02 */ /* 0x002fe20008000f00 */
[----:B------:R-:W-:Y:S06]  /*3280*/  BRA.U UP0, `(.L_x_58) ;  /* 0x0000000100187547 */ /* 0x000fec000b800000 */
.L_x_59:
[----:B------:R-:W-:Y:S05]  /*3290*/  NANOSLEEP 0x64 ;  /* 0x000000640000795d */ /* 0x000fea0003800000 */
[----:B------:R-:W-:-:S05]  /*32a0*/  UMOV UR4, 0x10 ;  /* 0x0000001000047882 */ /* 0x000fca0000000000 */
[----:B------:R-:W-:Y:S04]  /*32b0*/  DEPBAR.LE SB1, 0x36 ;  /* 0x00009d800000791a */ /* 0x000fe80000000000 */
[----:B------:R-:W1:Y:S02]  /*32c0*/  UTCATOMSWS.FIND_AND_SET.ALIGN UP0, UR4, UR4 ;  /* 0x00000004000475e3 */ /* 0x000e640008000800 */
[----:B-1----:R-:W-:Y:S01]  /*32d0*/  MOV R4, UR4 ;  /* 0x0000000400047c02 */ /* 0x002fe20008000f00 */
[----:B------:R-:W-:Y:S05]  /*32e0*/  BRA.U !UP0, `(.L_x_59) ;  /* 0xfffffffd08e87547 */ /* 0x000fea000b83ffff */
.L_x_58:
[-C--:B------:R-:W-:Y:S02]  /*32f0*/  SHF.L.U32 R3, R3, R4.reuse, RZ ;  /* 0x0000000403037219 */ /* 0x080fe400000006ff */
[----:B------:R-:W-:Y:S01]  /*3300*/  SHF.L.U32 R0, R0, R4, RZ ;  /* 0x0000000400007219 */ /* 0x000fe200000006ff */
[----:B------:R-:W-:Y:S02]  /*3310*/  IMAD.SHL.U32 R4, R4, 0x20, RZ ;  /* 0x0000002004047824 */ /* 0x000fe400078e00ff */
[----:B------:R1:W-:Y:S04]  /*3320*/  ATOMS.OR RZ, [UR5+0x14], R3 ;  /* 0x00001403ffff798c */ /* 0x0003e8000b000005 */
[----:B------:R1:W-:Y:S04]  /*3330*/  ATOMS.OR RZ, [UR5+0x18], R0 ;  /* 0x00001800ffff798c */ /* 0x0003e8000b000005 */
[----:B------:R1:W-:Y:S01]  /*3340*/  STS [UR6+0x140], R4 ;  /* 0x00014004ff007988 */ /* 0x0003e20008000806 */
[----:B------:R-:W-:Y:S05]  /*3350*/  BRA `(.L_x_57) ;  /* 0x0000000000107947 */ /* 0x000fea0003800000 */
.L_x_56:
[----:B------:R-:W-:Y:S02]  /*3360*/  MOV R0, 0xffffffff ;  /* 0xffffffff00007802 */ /* 0x000fe40000000f00 */
[----:B------:R-:W-:-:S03]  /*3370*/  MOV R4, 0x33a0 ;  /* 0x000033a000047802 */ /* 0x000fc60000000f00 */
[----:B------:R1:W-:Y:S04]  /*3380*/  STS [UR6+0x140], R0 ;  /* 0x00014000ff007988 */ /* 0x0003e80008000806 */
[----:B-1---5:R-:W-:Y:S05]  /*3390*/  CALL.REL.NOINC `($__internal_1_$__cuda_sm10x_tcgen05_guardrail_trap_phase_invalid_during_alloc) ;  /* 0x00000060008c7944 */ /* 0x022fea0003c00000 */
.L_x_57:
[----:B------:R-:W-:Y:S05]  /*33a0*/  WARPSYNC.ALL ;  /* 0x0000000000007948 */ /* 0x000fea0003800000 */
[----:B------:R-:W2:Y:S01]  /*33b0*/  S2UR UR4, SR_CgaCtaId ;  /* 0x00000000000479c3 */ /* 0x000ea20000008800 */
[----:B------:R-:W-:Y:S01]  /*33c0*/  UMOV UR41, 0x400 ;  /* 0x0000040000297882 */ /* 0x000fe20000000000 */
[----:B------:R-:W-:-:S06]  /*33d0*/  NOP ;  /* 0x0000000000007918 */ /* 0x000fcc0000000000 */
[----:B------:R-:W-:Y:S06]  /*33e0*/  BAR.ARV 0x6, 0xa0 ;  /* 0x0182800000007b1d */ /* 0x000fec0000002000 */
[----:B------:R-:W3:Y:S01]  /*33f0*/  LDCU UR6, c[0x0][0x38c] ;  /* 0x00007180ff0677ac */ /* 0x000ee20008000800 */
[----:B------:R-:W-:Y:S01]  /*3400*/  LOP3.LUT R2, R2, 0xffff, RZ, 0xc0, !PT ;  /* 0x0000ffff02027812 */ /* 0x000fe200078ec0ff */
[----:B------:R-:W-:Y:S01]  /*3410*/  IMAD.MOV.U32 R11, RZ, RZ, 0x1 ;  /* 0x00000001ff0b7424 */ /* 0x000fe200078e00ff */
[----:B------:R-:W-:Y:S01]  /*3420*/  CS2R R8, SRZ ;  /* 0x0000000000087805 */ /* 0x000fe2000001ff00 */
[----:B------:R-:W4:Y:S01]  /*3430*/  LDCU UR7, c[0x0][0x38c] ;  /* 0x00007180ff0777ac */ /* 0x000f220008000800 */
[----:B------:R-:W-:Y:S01]  /*3440*/  R2UR UR42, R2 ;  /* 0x00000000022a72ca */ /* 0x000fe200000e0000 */
[----:B------:R-:W-:Y:S01]  /*3450*/  IMAD.MOV.U32 R10, RZ, RZ, RZ ;  /* 0x000000ffff0a7224 */ /* 0x000fe200078e00ff */
[----:B------:R-:W-:Y:S01]  /*3460*/  UMOV UR45, URZ ;  /* 0x000000ff002d7c82 */ /* 0x000fe20008000000 */
[----:B------:R-:W-:Y:S01]  /*3470*/  UMOV UR39, URZ ;  /* 0x000000ff00277c82 */ /* 0x000fe20008000000 */
[----:B--2---:R-:W-:Y:S01]  /*3480*/  ULEA UR41, UR4, UR41, 0x18 ;  /* 0x0000002904297291 */ /* 0x004fe2000f8ec0ff */
[----:B------:R-:W-:Y:S01]  /*3490*/  UMOV UR62, 0x0 ;  /* 0x00000000003e7882 */ /* 0x000fe20000000000 */
[----:B------:R-:W-:-:S02]  /*34a0*/  UMOV UR63, 0x4200490 ;  /* 0x04200490003f7882 */ /* 0x000fc40000000000 */
[----:B------:R-:W-:Y:S02]  /*34b0*/  UIADD3 UR5, UPT, UPT, UR41, 0x4400, URZ ;  /* 0x0000440029057890 */ /* 0x000fe4000fffe0ff */
[----:B------:R-:W-:Y:S02]  /*34c0*/  UIADD3 UR4, UPT, UPT, UR41, 0x14400, URZ ;  /* 0x0001440029047890 */ /* 0x000fe4000fffe0ff */
[----:B---3--:R-:W-:Y:S01]  /*34d0*/  UIADD3 UR6, UPT, UPT, UR6, 0x7f, URZ ;  /* 0x0000007f06067890 */ /* 0x008fe2000fffe0ff */
[----:B-1----:R-:W1:Y:S01]  /*34e0*/  LDS R0, [UR41+0x140] ;  /* 0x00014029ff007984 */ /* 0x002e620008000800 */
[----:B------:R-:W-:Y:S02]  /*34f0*/  USHF.R.U32.HI UR5, URZ, 0x4, UR5 ;  /* 0x00000004ff057899 */ /* 0x000fe40008011605 */
[----:B------:R-:W-:Y:S02]  /*3500*/  USHF.R.S32.HI UR47, URZ, 0x1f, UR6 ;  /* 0x0000001fff2f7899 */ /* 0x000fe40008011406 */
[----:B------:R-:W-:-:S02]  /*3510*/  USHF.R.U32.HI UR4, URZ, 0x4, UR4 ;  /* 0x00000004ff047899 */ /* 0x000fc40008011604 */
[----:B------:R-:W-:Y:S02]  /*3520*/  ULEA.HI UR47, UR47, UR6, URZ, 0x7 ;  /* 0x000000062f2f7291 */ /* 0x000fe4000f8f38ff */
[----:B------:R-:W-:Y:S02]  /*3530*/  ULOP3.LUT UR5, UR5, 0x3fff, URZ, 0xc0, !UPT ;  /* 0x00003fff05057892 */ /* 0x000fe4000f8ec0ff */
[----:B------:R-:W-:Y:S02]  /*3540*/  USHF.R.S32.HI UR47, URZ, 0x7, UR47 ;  /* 0x00000007ff2f7899 */ /* 0x000fe4000801142f */
[----:B------:R-:W-:Y:S02]  /*3550*/  ULOP3.LUT UR4, UR4, 0x3fff, URZ, 0xc0, !UPT ;  /* 0x00003fff04047892 */ /* 0x000fe4000f8ec0ff */
[----:B------:R-:W-:Y:S01]  /*3560*/  UISETP.LT.AND UP0, UPT, UR47, 0x1, UPT ;  /* 0x000000012f00788c */ /* 0x000fe2000bf01270 */
[----:B------:R-:W-:Y:S01]  /*3570*/  UMOV UR60, 0x0 ;  /* 0x00000000003c7882 */ /* 0x000fe20000000000 */
[----:B------:R-:W-:-:S02]  /*3580*/  UMOV UR61, 0x4200490 ;  /* 0x04200490003d7882 */ /* 0x000fc40000000000 */
[----:B------:R-:W-:Y:S01]  /*3590*/  USEL UR64, UR47, 0x1, !UP0 ;  /* 0x000000012f407887 */ /* 0x000fe2000c000000 */
[----:B------:R-:W-:Y:S01]  /*35a0*/  UMOV UR58, 0x0 ;  /* 0x00000000003a7882 */ /* 0x000fe20000000000 */
[----:B------:R-:W-:Y:S01]  /*35b0*/  UMOV UR59, 0x4200490 ;  /* 0x04200490003b7882 */ /* 0x000fe20000000000 */
[----:B------:R-:W-:Y:S01]  /*35c0*/  UMOV UR56, 0x0 ;  /* 0x0000000000387882 */ /* 0x000fe20000000000 */
[----:B------:R-:W-:Y:S01]  /*35d0*/  UMOV UR57, 0x4200490 ;  /* 0x0420049000397882 */ /* 0x000fe20000000000 */
[----:B------:R-:W-:Y:S01]  /*35e0*/  UMOV UR54, 0x0 ;  /* 0x0000000000367882 */ /* 0x000fe20000000000 */
[----:B------:R-:W-:Y:S01]  /*35f0*/  UMOV UR55, 0x4200490 ;  /* 0x0420049000377882 */ /* 0x000fe20000000000 */
[----:B------:R-:W-:Y:S01]  /*3600*/  UMOV UR52, 0x0 ;  /* 0x0000000000347882 */ /* 0x000fe20000000000 */
[----:B------:R-:W-:Y:S01]  /*3610*/  UMOV UR53, 0x4200490 ;  /* 0x0420049000357882 */ /* 0x000fe20000000000 */
[----:B------:R-:W-:Y:S02]  /*3620*/  ULOP3.LUT UR43, UR5, 0x10000, URZ, 0xfc, !UPT ;  /* 0x00010000052b7892 */ /* 0x000fe4000f8efcff */
[----:B------:R-:W-:-:S02]  /*3630*/  ULOP3.LUT UR44, UR4, 0x10000, URZ, 0xfc, !UPT ;  /* 0x00010000042c7892 */ /* 0x000fc4000f8efcff */
[----:B------:R-:W-:Y:S02]  /*3640*/  UIADD3 UR64, UPT, UPT, -UR64, URZ, URZ ;  /* 0x000000ff40407290 */ /* 0x000fe4000fffe1ff */
[----:B----4-:R-:W-:Y:S01]  /*3650*/  UISETP.GE.AND UP4, UPT, UR7, 0x1, UPT ;  /* 0x000000010700788c */ /* 0x010fe2000bf86270 */
[----:B------:R-:W-:Y:S01]  /*3660*/  UMOV UR50, 0x0 ;  /* 0x0000000000327882 */ /* 0x000fe20000000000 */
[----:B------:R-:W-:Y:S01]  /*3670*/  UMOV UR51, 0x4200490 ;  /* 0x0420049000337882 */ /* 0x000fe20000000000 */
[----:B------:R-:W-:Y:S01]  /*3680*/  UMOV UR48, 0x0 ;  /* 0x0000000000307882 */ /* 0x000fe20000000000 */
[----:B-1----:R-:W-:Y:S01]  /*3690*/  R2UR UR65, R0 ;  /* 0x00000000004172ca */ /* 0x002fe200000e0000 */
[----:B------:R-:W-:-:S14]  /*36a0*/  UMOV UR49, 0x4200490 ;  /* 0x0420049000317882 */ /* 0x000fdc0000000000 */
.L_x_66:
[----:B------:R-:W-:Y:S02]  /*36b0*/  LEA R0, R10, UR41, 0x3 ;  /* 0x000000290a007c11 */ /* 0x000fe4000f8e18ff */
[----:B------:R-:W-:Y:S02]  /*36c0*/  SHF.L.U32 R2, R9, 0x1f, RZ ;  /* 0x0000001f09027819 */ /* 0x000fe400000006ff */
[----:B------:R-:W-:Y:S01]  /*36d0*/  PLOP3.LUT P0, PT, PT, PT, UP4, 0x80, 0x8 ;  /* 0x000000000008781c */ /* 0x000fe20003f0f048 */
[----:B------:R-:W-:Y:S01]  /*36e0*/  VIADD R3, R0, 0xa0 ;  /* 0x000000a000037836 */ /* 0x000fe20000000000 */
[----:B-1----:R-:W1:Y:S02]  /*36f0*/  SYNCS.PHASECHK.TRANS64.TRYWAIT P1, [R0+URZ+0x90], R2 ;  /* 0x00009002000075a7 */ /* 0x002e6400080211ff */
[----:B-1-3--:R-:W-:Y:S09]  /*3700*/  @!P1 BRA `(.L_x_60) ;  /* 0x0000005400b09947 */ /* 0x00aff20003800000 */
.L_x_153:
[----:B------:R-:W-:Y:S01]  /*3710*/  LEA R4, R10, UR41, 0x4 ;  /* 0x000000290a047c11 */ /* 0x000fe2000f8e20ff */
[----:B------:R-:W-:Y:S01]  /*3720*/  @UP4 ULEA UR4, UR39, UR41, 0x3 ;  /* 0x0000002927044291 */ /* 0x000fe2000f8e18ff */
[----:B------:R-:W-:Y:S01]  /*3730*/  PLOP3.LUT P2, PT, PT, PT, PT, 0x80, 0x8 ;  /* 0x000000000008781c */ /* 0x000fe20003f4f070 */
[----:B------:R-:W-:Y:S01]  /*3740*/  ULEA UR46, UR45, UR41, 0x3 ;  /* 0x000000292d2e7291 */ /* 0x000fe2000f8e18ff */
[----:B------:R-:W-:Y:S02]  /*3750*/  PRMT R3, RZ, 0x654, R3 ;  /* 0x00000654ff037816 */ /* 0x000fe40000000003 */
[----:B------:R-:W2:Y:S01]  /*3760*/  LDS.128 R4, [R4+0x120] ;  /* 0x0001200004047984 */ /* 0x000ea20000000c00 */
[----:B-1----:R-:W-:Y:S02]  /*3770*/  @P0 SHF.L.U32 R2, R8, 0x1f, RZ ;  /* 0x0000001f08020819 */ /* 0x002fe400000006ff */
[----:B------:R-:W-:Y:S01]  /*3780*/  SHF.L.U32 R0, R11, 0x1f, RZ ;  /* 0x0000001f0b007819 */ /* 0x000fe200000006ff */
[----:B------:R-:W-:Y:S01]  /*3790*/  @!PT LDS RZ, [RZ] ;  /* 0x00000000fffff984 */ /* 0x000fe20000000800 */
[----:B------:R-:W-:Y:S01]  /*37a0*/  @!PT LDS RZ, [RZ] ;  /* 0x00000000fffff984 */ /* 0x000fe20000000800 */
[----:B------:R-:W-:Y:S01]  /*37b0*/  @!PT LDS RZ, [RZ] ;  /* 0x00000000fffff984 */ /* 0x000fe20000000800 */
[----:B------:R-:W-:Y:S01]  /*37c0*/  @!PT LDS RZ, [RZ] ;  /* 0x00000000fffff984 */ /* 0x000fe20000000800 */
[----:B------:R1:W-:Y:S06]  /*37d0*/  MEMBAR.ALL.CTA ;  /* 0x0000000000007992 */ /* 0x0003ec0000008000 */
[----:B-1----:R-:W1:Y:S02]  /*37e0*/  FENCE.VIEW.ASYNC.S ;  /* 0x00000000000073c6 */ /* 0x002e640000000000 */
[----:B-1----:R1:W-:Y:S01]  /*37f0*/  SYNCS.ARRIVE.TRANS64.RED.A1T0 RZ, [R3+URZ], RZ ;  /* 0x000000ff03ff79a7 */ /* 0x0023e200081004ff */
[----:B------:R1:W3:Y:S01]  /*3800*/  @P0 SYNCS.PHASECHK.TRANS64.TRYWAIT P2, [UR4], R2 ;  /* 0x00000002ff0005a7 */ /* 0x0002e20008041104 */
[----:B------:R-:W-:Y:S01]  /*3810*/  ULEA.HI UR4, UR45, UR45, URZ, 0x1 ;  /* 0x0000002d2d047291 */ /* 0x000fe2000f8f08ff */
[----:B--2---:R-:W-:-:S03]  /*3820*/  LOP3.LUT P1, RZ, R6, 0x1, RZ, 0xc0, !PT ;  /* 0x0000000106ff7812 */ /* 0x004fc6000782c0ff */
[----:B------:R-:W-:Y:S02]  /*3830*/  USHF.L.U32 UR5, UR4, 0x6, URZ ;  /* 0x0000000604057899 */ /* 0x000fe400080006ff */
[----:B------:R-:W-:Y:S02]  /*3840*/  ULOP3.LUT UR36, UR4, 0xffe, URZ, 0xc0, !UPT ;  /* 0x00000ffe04247892 */ /* 0x000fe4000f8ec0ff */
[----:B------:R-:W-:Y:S02]  /*3850*/  ULOP3.LUT UR4, UR5, 0xffffff80, URZ, 0xc0, !UPT ;  /* 0xffffff8005047892 */ /* 0x000fe4000f8ec0ff */
[----:B------:R-:W-:Y:S02]  /*3860*/  UIADD3 UR36, UPT, UPT, -UR36, UR45, URZ ;  /* 0x0000002d24247290 */ /* 0x000fe4000fffe1ff */
[----:B------:R-:W-:Y:S01]  /*3870*/  UIADD3 UR4, UPT, UPT, UR65, UR4, URZ ;  /* 0x0000000441047290 */ /* 0x000fe2000fffe0ff */
[----:B------:R-:W2:Y:S03]  /*3880*/  SYNCS.PHASECHK.TRANS64.TRYWAIT P0, [UR46+0xd0], R0 ;  /* 0x0000d000ff0075a7 */ /* 0x000ea6000800112e */
[----:B------:R-:W-:Y:S01]  /*3890*/  ULEA UR36, UR36, UR4, 0x14 ;  /* 0x0000000424247291 */ /* 0x000fe2000f8ea0ff */
[----:B-123--:R-:W-:Y:S11]  /*38a0*/  @!P0 BRA `(.L_x_61) ;  /* 0x00000054005c8947 */ /* 0x00eff60003800000 */
.L_x_155:
[----:B------:R-:W-:Y:S01]  /*38b0*/  IADD3 R10, PT, PT, R10, 0x1, RZ ;  /* 0x000000010a0a7810 */ /* 0x000fe20007ffe0ff */
[----:B------:R-:W-:Y:S06]  /*38c0*/  BRA.U !UP4, `(.L_x_62) ;  /* 0x000000050c107547 */ /* 0x000fec000b800000 */
[----:B------:R-:W-:Y:S01]  /*38d0*/  UPLOP3.LUT UP2, UPT, UPT, UPT, UPT, 0x40, 0x4 ;  /* 0x000000000004789c */ /* 0x000fe20003f4e870 */
[----:B------:R-:W-:Y:S01]  /*38e0*/  UMOV UR38, UR64 ;  /* 0x0000004000267c82 */ /* 0x000fe20008000000 */
[----:B------:R-:W-:Y:S01]  /*38f0*/  UMOV UR37, UR47 ;  /* 0x0000002f00257c82 */ /* 0x000fe20008000000 */
[----:B------:R-:W-:-:S08]  /*3900*/  UMOV UR5, UR39 ;  /* 0x0000002700057c82 */ /* 0x000fd00008000000 */
.L_x_65:
[----:B------:R-:W-:Y:S02]  /*3910*/  UIADD3 UR38, UPT, UPT, UR38, 0x1, URZ ;  /* 0x0000000126267890 */ /* 0x000fe4000fffe0ff */
[----:B------:R-:W-:Y:S02]  /*3920*/  ULEA UR7, UR5, UR41, 0x3 ;  /* 0x0000002905077291 */ /* 0x000fe4000f8e18ff */
[----:B------:R-:W-:Y:S01]  /*3930*/  UISETP.NE.AND UP3, UPT, UR38, URZ, UPT ;  /* 0x000000ff2600728c */ /* 0x000fe2000bf65270 */
[----:B--23--:R-:W-:Y:S10]  /*3940*/  @P2 BRA `(.L_x_63) ;  /* 0x00000000000c2947 */ /* 0x00cff40003800000 */
[----:B-1----:R-:W-:Y:S04]  /*3950*/  SHF.L.U32 R2, R8, 0x1f, RZ ;  /* 0x0000001f08027819 */ /* 0x002fe800000006ff */
[----:B------:R-:W1:Y:S02]  /*3960*/  SYNCS.PHASECHK.TRANS64.TRYWAIT P0, [UR7], R2 ;  /* 0x00000002ff0075a7 */ /* 0x000e640008001107 */
[----:B-1----:R-:W-:Y:S05]  /*3970*/  @!P0 BRA `(.L_x_64) ;  /* 0x0000005400408947 */ /* 0x002fea0003800000 */
.L_x_63:
[----:B------:R-:W-:Y:S01]  /*3980*/  UISETP.NE.AND UP0, UPT, UR37, 0x1, UPT ;  /* 0x000000012500788c */ /* 0x000fe2000bf05270 */
[----:B------:R-:W-:Y:S01]  /*3990*/  PLOP3.LUT P2, PT, PT, PT, PT, 0x80, 0x8 ;  /* 0x000000000008781c */ /* 0x000fe20003f4f070 */
[----:B------:R-:W-:Y:S02]  /*39a0*/  UIADD3 UR4, UPT, UPT, UR5, 0x1, URZ ;  /* 0x0000000105047890 */ /* 0x000fe4000fffe0ff */
[----:B------:R-:W-:Y:S02]  /*39b0*/  UIADD3 UR40, UPT, UPT, UR7, 0x20, URZ ;  /* 0x0000002007287890 */ /* 0x000fe4000fffe0ff */
[----:B------:R-:W-:Y:S01]  /*39c0*/  UISETP.NE.AND UP1, UPT, UR4, 0x4, UPT ;  /* 0x000000040400788c */ /* 0x000fe2000bf25270 */
[----:B------:R-:W-:Y:S01]  /*39d0*/  PLOP3.LUT P0, PT, PT, PT, UP0, 0x80, 0x8 ;  /* 0x000000000008781c */ /* 0x000fe20003f0f008 */
[----:B------:R-:W-:Y:S02]  /*39e0*/  UIADD3 UR37, UPT, UPT, UR37, -0x1, URZ ;  /* 0xffffffff25257890 */ /* 0x000fe4000fffe0ff */
[----:B------:R-:W-:Y:S02]  /*39f0*/  USEL UR6, URZ, 0x1, UP1 ;  /* 0x00000001ff067887 */ /* 0x000fe40008800000 */
[----:B------:R-:W-:Y:S01]  /*3a00*/  USEL UR39, UR4, URZ, UP1 ;  /* 0x000000ff04277287 */ /* 0x000fe20008800000 */
[----:B------:R-:W-:Y:S01]  /*3a10*/  UMOV UR7, 0x40004040 ;  /* 0x4000404000077882 */ /* 0x000fe20000000000 */
[----:B------:R-:W-:Y:S02]  /*3a20*/  UMOV UR35, 0x40004040 ;  /* 0x4000404000237882 */ /* 0x000fe40000000000 */
[----:B------:R-:W-:Y:S01]  /*3a30*/  @UP0 ULEA UR4, UR39, UR41, 0x3 ;  /* 0x0000002927040291 */ /* 0x000fe2000f8e18ff */
[----:B------:R-:W-:Y:S01]  /*3a40*/  LOP3.LUT R8, R8, UR6, RZ, 0x3c, !PT ;  /* 0x0000000608087c12 */ /* 0x000fe2000f8e3cff */
[----:B------:R-:W-:Y:S01]  /*3a50*/  ULEA UR6, UR5, UR44, 0xb ;  /* 0x0000002c05067291 */ /* 0x000fe2000f8e58ff */
[----:B------:R-:W-:Y:S02]  /*3a60*/  UMOV UR33, 0x40004040 ;  /* 0x4000404000217882 */ /* 0x000fe40000000000 */
[----:B-1----:R-:W-:Y:S01]  /*3a70*/  @P0 SHF.L.U32 R0, R8, 0x1f, RZ ;  /* 0x0000001f08000819 */ /* 0x002fe200000006ff */
[----:B------:R-:W-:Y:S02]  /*3a80*/  UIADD3 UR34, UPT, UPT, UR6, 0x2, URZ ;  /* 0x0000000206227890 */ /* 0x000fe4000fffe0ff */
[----:B------:R-:W-:Y:S01]  /*3a90*/  UIADD3 UR30, UPT, UPT, UR6, 0x4, URZ ;  /* 0x00000004061e7890 */ /* 0x000fe2000fffe0ff */
[----:B------:R2:W3:Y:S01]  /*3aa0*/  @P0 SYNCS.PHASECHK.TRANS64.TRYWAIT P2, [UR4], R0 ;  /* 0x00000000ff0005a7 */ /* 0x0004e20008041104 */
[----:B------:R-:W-:Y:S02]  /*3ab0*/  ULEA UR4, UR5, UR43, 0xa ;  /* 0x0000002b05047291 */ /* 0x000fe4000f8e50ff */
[----:B------:R-:W-:Y:S02]  /*3ac0*/  UIADD3 UR26, UPT, UPT, UR6, 0x6, URZ ;  /* 0x00000006061a7890 */ /* 0x000fe4000fffe0ff */
        /* <DEDUP_REMOVED lines=10> */
[----:B------:R-:W-:Y:S01]  /*3b70*/  UIADD3 UR8, UPT, UPT, UR4, 0x206, URZ ;  /* 0x0000020604087890 */ /* 0x000fe2000fffe0ff */
[----:B------:R-:W-:Y:S01]  /*3b80*/  UMOV UR5, 0x40004040 ;  /* 0x4000404000057882 */ /* 0x000fe20000000000 */
[----:B------:R-:W-:Y:S01]  /*3b90*/  UMOV UR31, 0x40004040 ;  /* 0x40004040001f7882 */ /* 0x000fe20000000000 */
[----:B------:R1:W-:Y:S01]  /*3ba0*/  UTCHMMA gdesc[UR4], gdesc[UR6], tmem[UR36], tmem[UR62], idesc[UR63], UP2 ;  /* 0x00ff3e06040075ea */ /* 0x0003e20009000024 */
[----:B------:R-:W-:Y:S01]  /*3bb0*/  UPLOP3.LUT UP2, UPT, UPT, UPT, UPT, 0x80, 0x8 ;  /* 0x000000000008789c */ /* 0x000fe20003f4f070 */
[----:B------:R2:W-:Y:S01]  /*3bc0*/  UTCHMMA gdesc[UR32], gdesc[UR34], tmem[UR36], tmem[UR60], idesc[UR61], UPT ;  /* 0x00ff3c22200075ea */ /* 0x0005e2000b800024 */
[----:B------:R-:W-:Y:S01]  /*3bd0*/  UMOV UR29, 0x40004040 ;  /* 0x40004040001d7882 */ /* 0x000fe20000000000 */
[----:B------:R-:W-:Y:S01]  /*3be0*/  UMOV UR27, 0x40004040 ;  /* 0x40004040001b7882 */ /* 0x000fe20000000000 */
        /* <DEDUP_REMOVED lines=12> */
[----:B------:R-:W-:Y:S01]  /*3cb0*/  UMOV UR9, 0x40004040 ;  /* 0x4000404000097882 */ /* 0x000fe20000000000 */
[----:B------:R2:W-:Y:S01]  /*3cc0*/  UTCHMMA gdesc[UR12], gdesc[UR14], tmem[UR36], tmem[UR50], idesc[UR51], UPT ;  /* 0x00ff320e0c0075ea */ /* 0x0005e2000b800024 */
[----:B------:R2:W-:Y:S01]  /*3cd0*/  UTCHMMA gdesc[UR8], gdesc[UR10], tmem[UR36], tmem[UR48], idesc[UR49], UPT ;  /* 0x00ff300a080075ea */ /* 0x0005e2000b800024 */
[----:B------:R2:W-:Y:S01]  /*3ce0*/  UTCBAR.MULTICAST [UR40], URZ, UR42 ;  /* 0x000000ff280073e9 */ /* 0x0005e2000800082a */
[----:B-1----:R-:W-:Y:S01]  /*3cf0*/  UMOV UR5, UR39 ;  /* 0x0000002700057c82 */ /* 0x002fe20008000000 */
[----:B------:R-:W-:Y:S05]  /*3d00*/  BRA.U UP3, `(.L_x_65) ;  /* 0xfffffffd03007547 */ /* 0x000fea000b83ffff */
.L_x_62:
[----:B------:R-:W-:Y:S01]  /*3d10*/  UIADD3 UR4, UPT, UPT, UR45, 0x1, URZ ;  /* 0x000000012d047890 */ /* 0x000fe2000fffe0ff */
[C---:B------:R-:W-:Y:S01]  /*3d20*/  ISETP.NE.AND P0, PT, R10.reuse, 0x2, PT ;  /* 0x000000020a00780c */ /* 0x040fe20003f05270 */
[----:B------:R-:W-:Y:S02]  /*3d30*/  UIADD3 UR5, UPT, UPT, UR46, 0xb0, URZ ;  /* 0x000000b02e057890 */ /* 0x000fe4000fffe0ff */
[----:B------:R-:W-:Y:S01]  /*3d40*/  UISETP.NE.AND UP0, UPT, UR4, 0x4, UPT ;  /* 0x000000040400788c */ /* 0x000fe2000bf05270 */
[----:B-12---:R-:W-:Y:S02]  /*3d50*/  SEL R0, RZ, 0x1, P0 ;  /* 0x00000001ff007807 */ /* 0x006fe40000000000 */
[----:B------:R-:W-:Y:S01]  /*3d60*/  SEL R10, R10, RZ, P0 ;  /* 0x000000ff0a0a7207 */ /* 0x000fe20000000000 */
[----:B------:R-:W-:Y:S01]  /*3d70*/  USEL UR6, URZ, 0x1, UP0 ;  /* 0x00000001ff067887 */ /* 0x000fe20008000000 */
[----:B------:R-:W-:Y:S01]  /*3d80*/  LOP3.LUT R9, R9, R0, RZ, 0x3c, !PT ;  /* 0x0000000009097212 */ /* 0x000fe200078e3cff */
[----:B------:R-:W-:Y:S01]  /*3d90*/  USEL UR45, UR4, URZ, UP0 ;  /* 0x000000ff042d7287 */ /* 0x000fe20008000000 */
[----:B------:R1:W-:Y:S03]  /*3da0*/  UTCBAR [UR5], URZ ;  /* 0x000000ff050073e9 */ /* 0x0003e600080000ff */
[----:B------:R-:W-:Y:S01]  /*3db0*/  LOP3.LUT R11, R11, UR6, RZ, 0x3c, !PT ;  /* 0x000000060b0b7c12 */ /* 0x000fe2000f8e3cff */
[----:B------:R-:W-:Y:S07]  /*3dc0*/  @P1 BRA `(.L_x_66) ;  /* 0xfffffff800381947 */ /* 0x000fee000383ffff */
[----:B------:R-:W2:Y:S01]  /*3dd0*/  S2UR UR8, SR_CgaCtaId ;  /* 0x00000000000879c3 */ /* 0x000ea20000008800 */
[----:B------:R-:W-:Y:S01]  /*3de0*/  ELECT P0, URZ, PT ;  /* 0x0000000000ff782f */ /* 0x000fe20003800000 */
[----:B------:R-:W-:Y:S01]  /*3df0*/  IMAD.MOV.U32 R0, RZ, RZ, 0x1 ;  /* 0x00000001ff007424 */ /* 0x000fe200078e00ff */
[----:B------:R-:W-:Y:S01]  /*3e00*/  UIADD3 UR41, UPT, UPT, UR41, 0xd0, URZ ;  /* 0x000000d029297890 */ /* 0x000fe2000fffe0ff */
[----:B------:R-:W-:Y:S01]  /*3e10*/  SHF.L.U32 R2, R11, 0x1f, RZ ;  /* 0x0000001f0b027819 */ /* 0x000fe200000006ff */
[----:B------:R-:W-:-:S03]  /*3e20*/  UMOV UR4, 0x40 ;  /* 0x0000004000047882 */ /* 0x000fc60000000000 */
[----:B------:R-:W-:Y:S01]  /*3e30*/  UVIRTCOUNT.DEALLOC.SMPOOL 0x80 ;  /* 0x000000800000784c */ /* 0x000fe20000000000 */
[----:B--2---:R-:W-:Y:S02]  /*3e40*/  ULEA UR8, UR8, UR4, 0x18 ;  /* 0x0000000408087291 */ /* 0x004fe4000f8ec0ff */
[----:B------:R-:W-:-:S07]  /*3e50*/  ULEA UR4, UR45, UR41, 0x3 ;  /* 0x000000292d047291 */ /* 0x000fce000f8e18ff */
[----:B------:R2:W-:Y:S02]  /*3e60*/  @P0 STS.U8 [UR8+0x1c], R0 ;  /* 0x00001c00ff000988 */ /* 0x0005e40008000008 */
[----:B------:R-:W4:Y:S02]  /*3e70*/  SYNCS.PHASECHK.TRANS64.TRYWAIT P0, [UR4], R2 ;  /* 0x00000002ff0075a7 */ /* 0x000f240008001104 */
[----:B--2-4-:R-:W-:Y:S05]  /*3e80*/  @!P0 BRA `(.L_x_67) ;  /* 0x0000005000148947 */ /* 0x014fea0003800000 */
.L_x_158:
[----:B------:R-:W-:-:S04]  /*3e90*/  UIADD3 UR4, UPT, UPT, UR45, 0x1, URZ ;  /* 0x000000012d047890 */ /* 0x000fc8000fffe0ff */
[----:B------:R-:W-:-:S04]  /*3ea0*/  UISETP.NE.AND UP0, UPT, UR4, 0x4, UPT ;  /* 0x000000040400788c */ /* 0x000fc8000bf05270 */
[----:B------:R-:W-:Y:S02]  /*3eb0*/  USEL UR6, URZ, 0x1, UP0 ;  /* 0x00000001ff067887 */ /* 0x000fe40008000000 */
[----:B------:R-:W-:-:S04]  /*3ec0*/  USEL UR4, UR4, URZ, UP0 ;  /* 0x000000ff04047287 */ /* 0x000fc80008000000 */
[----:B-1----:R-:W-:Y:S01]  /*3ed0*/  ULEA UR5, UR4, UR41, 0x3 ;  /* 0x0000002904057291 */ /* 0x002fe2000f8e18ff */
[----:B--2---:R-:W-:-:S04]  /*3ee0*/  LOP3.LUT R2, R11, UR6, RZ, 0x3c, !PT ;  /* 0x000000060b027c12 */ /* 0x004fc8000f8e3cff */
[----:B------:R-:W-:-:S04]  /*3ef0*/  SHF.L.U32 R3, R2, 0x1f, RZ ;  /* 0x0000001f02037819 */ /* 0x000fc800000006ff */
[----:B------:R-:W1:Y:S02]  /*3f00*/  SYNCS.PHASECHK.TRANS64.TRYWAIT P0, [UR5], R3 ;  /* 0x00000003ff0075a7 */ /* 0x000e640008001105 */
[----:B-1----:R-:W-:Y:S05]  /*3f10*/  @!P0 BRA `(.L_x_68) ;  /* 0x0000005000088947 */ /* 0x002fea0003800000 */
.L_x_160:
        /* <DEDUP_REMOVED lines=9> */
.L_x_162:
[----:B------:R-:W-:-:S04]  /*3fb0*/  UIADD3 UR4, UPT, UPT, UR4, 0x1, URZ ;  /* 0x0000000104047890 */ /* 0x000fc8000fffe0ff */
[----:B------:R-:W-:-:S04]  /*3fc0*/  UISETP.NE.AND UP0, UPT, UR4, 0x4, UPT ;  /* 0x000000040400788c */ /* 0x000fc8000bf05270 */
[----:B------:R-:W-:Y:S02]  /*3fd0*/  USEL UR5, URZ, 0x1, UP0 ;  /* 0x00000001ff057887 */ /* 0x000fe40008000000 */
[----:B------:R-:W-:-:S04]  /*3fe0*/  USEL UR4, UR4, URZ, UP0 ;  /* 0x000000ff04047287 */ /* 0x000fc80008000000 */
[----:B------:R-:W-:Y:S01]  /*3ff0*/  ULEA UR4, UR4, UR41, 0x3 ;  /* 0x0000002904047291 */ /* 0x000fe2000f8e18ff */
[----:B------:R-:W-:-:S04]  /*4000*/  LOP3.LUT R2, R2, UR5, RZ, 0x3c, !PT ;  /* 0x0000000502027c12 */ /* 0x000fc8000f8e3cff */
[----:B------:R-:W-:-:S04]  /*4010*/  SHF.L.U32 R2, R2, 0x1f, RZ ;  /* 0x0000001f02027819 */ /* 0x000fc800000006ff */
[----:B------:R-:W2:Y:S02]  /*4020*/  SYNCS.PHASECHK.TRANS64.TRYWAIT P0, [UR4], R2 ;  /* 0x00000002ff0075a7 */ /* 0x000ea40008001104 */
[----:B--2---:R-:W-:Y:S05]  /*4030*/  @!P0 BRA `(.L_x_70) ;  /* 0x0000004c00f08947 */ /* 0x004fea0003800000 */
.L_x_164:
[----:B------:R-:W-:Y:S01]  /*4040*/  NOP ;  /* 0x0000000000007918 */ /* 0x000fe20000000000 */
[----:B-1----:R-:W1:Y:S01]  /*4050*/  LDS R0, [UR8+0x14] ;  /* 0x00001408ff007984 */ /* 0x002e620008000800 */
[----:B------:R-:W-:Y:S01]  /*4060*/  ULOP3.LUT UR4, UR65, 0xffff, URZ, 0xc0, !UPT ;  /* 0x0000ffff41047892 */ /* 0x000fe2000f8ec0ff */
[----:B------:R-:W-:Y:S01]  /*4070*/  UMOV UR5, 0xffff ;  /* 0x0000ffff00057882 */ /* 0x000fe20000000000 */
[----:B------:R-:W-:Y:S02]  /*4080*/  UMOV UR6, 0x1 ;  /* 0x0000000100067882 */ /* 0x000fe40000000000 */
[----:B------:R-:W-:-:S04]  /*4090*/  USHF.R.U32.HI UR4, URZ, 0x5, UR4 ;  /* 0x00000005ff047899 */ /* 0x000fc80008011604 */
[----:B------:R-:W-:Y:S02]  /*40a0*/  USHF.L.U32 UR5, UR5, UR4, URZ ;  /* 0x0000000405057299 */ /* 0x000fe400080006ff */
[----:B------:R-:W-:-:S04]  /*40b0*/  USHF.L.U32 UR4, UR6, UR4, URZ ;  /* 0x0000000406047299 */ /* 0x000fc800080006ff */
[----:B-1----:R-:W-:-:S04]  /*40c0*/  LOP3.LUT R0, R0, UR5, RZ, 0xc0, !PT ;  /* 0x0000000500007c12 */ /* 0x002fc8000f8ec0ff */
[----:B------:R-:W-:-:S13]  /*40d0*/  ISETP.NE.AND P0, PT, R0, UR5, PT ;  /* 0x0000000500007c0c */ /* 0x000fda000bf05270 */
[----:B------:R-:W-:Y:S05]  /*40e0*/  @P0 BRA `(.L_x_71) ;  /* 0x0000000000580947 */ /* 0x000fea0003800000 */
[----:B------:R-:W1:Y:S02]  /*40f0*/  LDS R0, [UR8+0x18] ;  /* 0x00001808ff007984 */ /* 0x000e640008000800 */
[----:B-1----:R-:W-:-:S04]  /*4100*/  LOP3.LUT R0, R0, UR4, RZ, 0xc0, !PT ;  /* 0x0000000400007c12 */ /* 0x002fc8000f8ec0ff */
[----:B------:R-:W-:-:S13]  /*4110*/  ISETP.NE.AND P0, PT, R0, UR4, PT ;  /* 0x0000000400007c0c */ /* 0x000fda000bf05270 */
[----:B------:R-:W-:Y:S05]  /*4120*/  @P0 BRA `(.L_x_72) ;  /* 0x00000000003c0947 */ /* 0x000fea0003800000 */
[----:B------:R-:W1:Y:S01]  /*4130*/  S2R R2, SR_LANEID ;  /* 0x0000000000027919 */ /* 0x000e620000000000 */
[----:B------:R-:W-:-:S06]  /*4140*/  ULOP3.LUT UR5, URZ, UR5, URZ, 0x33, !UPT ;  /* 0x00000005ff057292 */ /* 0x000fcc000f8e33ff */
[----:B------:R-:W-:-:S04]  /*4150*/  IMAD.U32 R0, RZ, RZ, UR5 ;  /* 0x00000005ff007e24 */ /* 0x000fc8000f8e00ff */
[----:B------:R2:W4:Y:S02]  /*4160*/  REDUX UR7, R0 ;  /* 0x00000000000773c4 */ /* 0x0005240000000000 */
[----:B------:R1:W-:Y:S01]  /*4170*/  UTCATOMSWS.AND URZ, UR5 ;  /* 0x0000000500ff79e3 */ /* 0x0003e20008000000 */
[----:B--2---:R-:W-:Y:S01]  /*4180*/  LOP3.LUT R0, RZ, UR4, RZ, 0x33, !PT ;  /* 0x00000004ff007c12 */ /* 0x004fe2000f8e33ff */
[----:B------:R-:W-:Y:S02]  /*4190*/  VOTEU.ANY UR4, UPT, PT ;  /* 0x0000000000047886 */ /* 0x000fe400038e0100 */
[----:B------:R-:W-:Y:S02]  /*41a0*/  UFLO.U32 UR4, UR4 ;  /* 0x00000004000472bd */ /* 0x000fe400080e0000 */
[----:B------:R-:W2:Y:S04]  /*41b0*/  REDUX UR6, R0 ;  /* 0x00000000000673c4 */ /* 0x000ea80000000000 */
[----:B-1----:R-:W-:-:S02]  /*41c0*/  ISETP.EQ.U32.AND P0, PT, R2, UR4, PT ;  /* 0x0000000402007c0c */ /* 0x002fc4000bf02070 */
[----:B----4-:R-:W-:-:S11]  /*41d0*/  MOV R2, UR7 ;  /* 0x0000000700027c02 */ /* 0x010fd60008000f00 */
[----:B------:R1:W-:Y:S01]  /*41e0*/  @P0 ATOMS.AND RZ, [UR8+0x14], R2 ;  /* 0x00001402ffff098c */ /* 0x0003e2000a800008 */
[----:B--2---:R-:W-:-:S05]  /*41f0*/  IMAD.U32 R0, RZ, RZ, UR6 ;  /* 0x00000006ff007e24 */ /* 0x004fca000f8e00ff */
[----:B------:R1:W-:Y:S01]  /*4200*/  @P0 ATOMS.AND RZ, [UR8+0x18], R0 ;  /* 0x00001800ffff098c */ /* 0x0003e2000a800008 */
[----:B------:R-:W-:Y:S05]  /*4210*/  BRA `(.L_x_73) ;  /* 0x0000000000147947 */ /* 0x000fea0003800000 */
.L_x_72:
[----:B------:R-:W-:Y:S02]  /*4220*/  MOV R2, 0x4240 ;  /* 0x0000424000027802 */ /* 0x000fe40000000f00 */
[----:B---3-5:R-:W-:Y:S05]  /*4230*/  CALL.REL.NOINC `($__internal_0_$__cuda_sm10x_tcgen05_guardrail_trap_col_being_dealloced_not_returned_by_alloc) ;  /* 0x0000005000d87944 */ /* 0x028fea0003c00000 */
[----:B------:R-:W-:Y:S05]  /*4240*/  BRA `(.L_x_73) ;  /* 0x0000000000087947 */ /* 0x000fea0003800000 */
.L_x_71:
[----:B------:R-:W-:Y:S02]  /*4250*/  MOV R2, 0x4270 ;  /* 0x0000427000027802 */ /* 0x000fe40000000f00 */
[----:B---3-5:R-:W-:Y:S05]  /*4260*/  CALL.REL.NOINC `($__internal_2_$__cuda_sm10x_tcgen05_guardrail_trap_unallocated_columns_being_dealloced) ;  /* 0x0000005000e47944 */ /* 0x028fea0003c00000 */
.L_x_73:
[----:B------:R-:W-:Y:S01]  /*4270*/  NOP ;  /* 0x0000000000007918 */ /* 0x000fe20000000000 */
[----:B------:R-:W-:Y:S05]  /*4280*/  EXIT ;  /* 0x000000000000794d */ /* 0x000fea0003800000 */
.L_x_55:
[----:B------:R-:W-:-:S09]  /*4290*/  UISETP.NE.OR UP0, UPT, UR17, 0x3, !UP3 ;  /* 0x000000031100788c */ /* 0x000fd2000df05670 */
[----:B------:R-:W-:Y:S05]  /*42a0*/  BRA.U UP0, `(.L_x_74) ;  /* 0x0000001100547547 */ /* 0x000fea000b800000 */
[----:B------:R-:W1:Y:S01]  /*42b0*/  LDCU UR31, c[0x0][0x370] ;  /* 0x00006e00ff1f77ac */ /* 0x000e620008000800 */
[----:B------:R-:W2:Y:S01]  /*42c0*/  LDC.64 R16, c[0x0][0x348] ;  /* 0x0000d200ff107b82 */ /* 0x000ea20000000a00 */
[----:B------:R-:W-:Y:S02]  /*42d0*/  HFMA2 R13, -RZ, RZ, 0, 0 ;  /* 0x00000000ff0d7431 */ /* 0x000fe400000001ff */
[----:B------:R-:W-:Y:S01]  /*42e0*/  IMAD.MOV.U32 R15, RZ, RZ, 0x1 ;  /* 0x00000001ff0f7424 */ /* 0x000fe200078e00ff */
[----:B------:R-:W1:Y:S01]  /*42f0*/  LDCU.128 UR48, c[0x0][0xb10] ;  /* 0x00016200ff3077ac */ /* 0x000e620008000c00 */
[----:B------:R-:W-:Y:S01]  /*4300*/  IMAD.MOV.U32 R14, RZ, RZ, RZ ;  /* 0x000000ffff0e7224 */ /* 0x000fe200078e00ff */
[----:B------:R-:W-:Y:S01]  /*4310*/  MOV R7, 0x1000 ;  /* 0x0000100000077802 */ /* 0x000fe20000000f00 */
[----:B------:R-:W3:Y:S01]  /*4320*/  LDCU UR30, c[0x0][0x374] ;  /* 0x00006e80ff1e77ac */ /* 0x000ee20008000800 */
[----:B------:R-:W4:Y:S01]  /*4330*/  LDC.64 R2, c[0x0][0x888] ;  /* 0x00022200ff027b82 */ /* 0x000f220000000a00 */
[----:B------:R-:W3:Y:S01]  /*4340*/  LDCU UR15, c[0x0][0xb0c] ;  /* 0x00016180ff0f77ac */ /* 0x000ee20008000800 */
[----:B------:R-:W2:Y:S06]  /*4350*/  LDCU UR41, c[0x0][0xb20] ;  /* 0x00016400ff2977ac */ /* 0x000eac0008000800 */
[----:B------:R-:W4:Y:S01]  /*4360*/  LDC.64 R4, c[0x0][0x890] ;  /* 0x00022400ff047b82 */ /* 0x000f220000000a00 */
[----:B------:R-:W2:Y:S01]  /*4370*/  LDCU UR4, c[0x0][0xb30] ;  /* 0x00016600ff0477ac */ /* 0x000ea20008000800 */
[----:B------:R-:W-:Y:S01]  /*4380*/  UMOV UR21, 0x400 ;  /* 0x0000040000157882 */ /* 0x000fe20000000000 */
[----:B-1----:R-:W-:-:S02]  /*4390*/  UIMAD.WIDE.U32 UR6, UR31, UR48, URZ ;  /* 0x000000301f0672a5 */ /* 0x002fc4000f8e00ff */
[----:B---3--:R-:W-:Y:S02]  /*43a0*/  UIMAD.WIDE.U32 UR8, UR30, UR51, URZ ;  /* 0x000000331e0872a5 */ /* 0x008fe4000f8e00ff */
[----:B------:R-:W-:Y:S02]  /*43b0*/  ULEA UR21, UR47, UR21, 0x18 ;  /* 0x000000152f157291 */ /* 0x000fe4000f8ec0ff */
[----:B------:R-:W-:Y:S02]  /*43c0*/  UPLOP3.LUT UP3, UPT, UPT, UPT, UPT, 0x40, 0x4 ;  /* 0x000000000004789c */ /* 0x000fe40003f6e870 */
[----:B------:R-:W-:Y:S01]  /*43d0*/  UIADD3 UR37, UPT, UPT, UR21, 0x58, URZ ;  /* 0x0000005815257890 */ /* 0x000fe2000fffe0ff */
[----:B------:R-:W-:Y:S01]  /*43e0*/  UMOV UR6, UR7 ;  /* 0x0000000700067c82 */ /* 0x000fe20008000000 */
[----:B------:R-:W-:Y:S01]  /*43f0*/  UMOV UR38, UR9 ;  /* 0x0000000900267c82 */ /* 0x000fe20008000000 */
[----:B------:R-:W-:Y:S02]  /*4400*/  UISETP.GE.AND UP0, UPT, UR42, 0x1, UPT ;  /* 0x000000012a00788c */ /* 0x000fe4000bf06270 */
[----:B------:R-:W-:Y:S01]  /*4410*/  UISETP.NE.AND UP4, UPT, UR42, 0x1, UPT ;  /* 0x000000012a00788c */ /* 0x000fe2000bf85270 */
[----:B------:R-:W1:Y:S01]  /*4420*/  LDCU.64 UR22, c[0x0][0xb28] ;  /* 0x00016500ff1677ac */ /* 0x000e620008000a00 */
[----:B------:R-:W-:-:S02]  /*4430*/  UISETP.NE.AND UP6, UPT, UR15, 0x1, UPT ;  /* 0x000000010f00788c */ /* 0x000fc4000bfc5270 */
[----:B------:R-:W-:Y:S02]  /*4440*/  UISETP.NE.AND UP5, UPT, UR50, 0x1, UPT ;  /* 0x000000013200788c */ /* 0x000fe4000bfa5270 */
[----:B------:R-:W-:Y:S02]  /*4450*/  UIADD3 UR33, UPT, UPT, UR21, 0x40, URZ ;  /* 0x0000004015217890 */ /* 0x000fe4000fffe0ff */
[----:B------:R-:W-:Y:S02]  /*4460*/  UIADD3 UR25, UPT, UPT, UR21, 0x48, URZ ;  /* 0x0000004815197890 */ /* 0x000fe4000fffe0ff */
[----:B------:R-:W-:Y:S02]  /*4470*/  UIADD3 UR17, UPT, UPT, UR21, 0x50, URZ ;  /* 0x0000005015117890 */ /* 0x000fe4000fffe0ff */
[----:B------:R-:W-:Y:S02]  /*4480*/  UPRMT UR37, UR47, 0x654, UR37 ;  /* 0x000006542f257896 */ /* 0x000fe40008000025 */
[----:B------:R-:W-:-:S02]  /*4490*/  USHF.R.U32.HI UR39, URZ, UR49, UR6 ;  /* 0x00000031ff277299 */ /* 0x000fc40008011606 */
[----:B--2---:R-:W-:Y:S02]  /*44a0*/  USHF.R.U32.HI UR38, URZ, UR41, UR38 ;  /* 0x00000029ff267299 */ /* 0x004fe40008011626 */
[----:B------:R-:W-:-:S11]  /*44b0*/  UISETP.NE.AND UP2, UPT, UR4, 0x1, UPT ;  /* 0x000000010400788c */ /* 0x000fd6000bf45270 */
.L_x_85:
[C---:B------:R-:W-:Y:S02]  /*44c0*/  LEA R12, R14.reuse, UR21, 0x3 ;  /* 0x000000150e0c7c11 */ /* 0x040fe4000f8e18ff */
[----:B------:R-:W-:Y:S02]  /*44d0*/  SHF.L.U32 R0, R13, 0x1f, RZ ;  /* 0x0000001f0d007819 */ /* 0x000fe400000006ff */
[----:B------:R-:W-:Y:S02]  /*44e0*/  LEA R8, R14, UR21, 0x4 ;  /* 0x000000150e087c11 */ /* 0x000fe4000f8e20ff */
[----:B--2---:R-:W2:Y:S02]  /*44f0*/  SYNCS.PHASECHK.TRANS64.TRYWAIT P0, [R12+URZ+0x90], R0 ;  /* 0x000090000c0075a7 */ /* 0x004ea400080011ff */
[----:B--2---:R-:W-:Y:S05]  /*4500*/  @!P0 BRA `(.L_x_75) ;  /* 0x0000004800d48947 */ /* 0x004fea0003800000 */
.L_x_165:
[----:B------:R-:W3:Y:S01]  /*4510*/  LDS.128 R8, [R8+0x120] ;  /* 0x0001200008087984 */ /* 0x000ee20000000c00 */
[----:B------:R-:W-:Y:S01]  /*4520*/  UISETP.GE.AND UP0, UPT, UR42, 0x1, UPT ;  /* 0x000000012a00788c */ /* 0x000fe2000bf06270 */
[----:B------:R-:W-:Y:S01]  /*4530*/  @!PT LDS RZ, [RZ] ;  /* 0x00000000fffff984 */ /* 0x000fe20000000800 */
[----:B------:R-:W-:Y:S01]  /*4540*/  @!PT LDS RZ, [RZ] ;  /* 0x00000000fffff984 */ /* 0x000fe20000000800 */
[----:B------:R-:W-:Y:S01]  /*4550*/  @!PT LDS RZ, [RZ] ;  /* 0x00000000fffff984 */ /* 0x000fe20000000800 */
[----:B------:R-:W-:Y:S01]  /*4560*/  @!PT LDS RZ, [RZ] ;  /* 0x00000000fffff984 */ /* 0x000fe20000000800 */
[----:B------:R1:W-:Y:S06]  /*4570*/  MEMBAR.ALL.CTA ;  /* 0x0000000000007992 */ /* 0x0003ec0000008000 */
[----:B-1----:R-:W1:Y:S01]  /*4580*/  FENCE.VIEW.ASYNC.S ;  /* 0x00000000000073c6 */ /* 0x002e620000000000 */
[----:B---3--:R-:W-:Y:S11]  /*4590*/  LOP3.LUT P0, RZ, R10, 0x1, RZ, 0xc0, !PT ;  /* 0x000000010aff7812 */ /* 0x008ff6000780c0ff */
[----:B------:R-:W-:Y:S02]  /*45a0*/  @!UPT UIADD3 URZ, UPT, UPT, URZ, URZ, URZ ;  /* 0x000000fffffff290 */ /* 0x000fe4000fffe0ff */
[----:B-1----:R-:W-:Y:S01]  /*45b0*/  VOTEU.ANY UP1, P0 ;  /* 0x0000000000ff7886 */ /* 0x002fe20000020100 */
[----:B------:R-:W-:Y:S11]  /*45c0*/  PLOP3.LUT P0, PT, PT, PT, UP1, 0x80, 0x8 ;  /* 0x000000000008781c */ /* 0x000ff60003f0f018 */
[----:B------:R-:W-:Y:S02]  /*45d0*/  @!UPT UIADD3 URZ, UPT, UPT, URZ, URZ, URZ ;  /* 0x000000fffffff290 */ /* 0x000fe4000fffe0ff */
[----:B--2---:R-:W-:Y:S02]  /*45e0*/  @P0 SHF.R.U32.HI R0, RZ, 0x10, R9 ;  /* 0x00000010ff000819 */ /* 0x004fe40000011609 */
[----:B------:R-:W-:Y:S02]  /*45f0*/  @P0 MOV R6, R8 ;  /* 0x0000000800060202 */ /* 0x000fe40000000f00 */
[----:B------:R-:W-:Y:S01]  /*4600*/  @P0 R2UR UR4, R0 ;  /* 0x00000000000402ca */ /* 0x000fe200000e0000 */
[----:B------:R-:W-:Y:S01]  /*4610*/  VIADD R0, R12, 0xa0 ;  /* 0x000000a00c007836 */ /* 0x000fe20000000000 */
[----:B------:R-:W-:Y:S02]  /*4620*/  @P0 LOP3.LUT R8, R9, 0xffff, RZ, 0xc0, !PT ;  /* 0x0000ffff09080812 */ /* 0x000fe400078ec0ff */
[----:B------:R-:W-:Y:S02]  /*4630*/  @P0 R2UR UR6, R6 ;  /* 0x00000000060602ca */ /* 0x000fe400000e0000 */
[----:B------:R-:W-:Y:S02]  /*4640*/  PRMT R0, RZ, 0x654, R0 ;  /* 0x00000654ff007816 */ /* 0x000fe40000000000 */
[----:B------:R-:W-:Y:S02]  /*4650*/  @P0 R2UR UR5, R8 ;  /* 0x00000000080502ca */ /* 0x000fe400000e0000 */
[----:B------:R1:W-:Y:S03]  /*4660*/  SYNCS.ARRIVE.TRANS64.RED.A1T0 RZ, [R0+URZ], RZ ;  /* 0x000000ff00ff79a7 */ /* 0x0003e600081004ff */
[----:B------:R-:W-:Y:S04]  /*4670*/  @UP1 UMOV UR29, UR4 ;  /* 0x00000004001d1c82 */ /* 0x000fe80008000000 */
[----:B------:R-:W-:Y:S04]  /*4680*/  @UP1 UMOV UR14, UR6 ;  /* 0x00000006000e1c82 */ /* 0x000fe80008000000 */
[----:B------:R-:W-:Y:S01]  /*4690*/  @UP1 UMOV UR13, UR5 ;  /* 0x00000005000d1c82 */ /* 0x000fe20008000000 */
[----:B------:R-:W-:Y:S05]  /*46a0*/  BRA.U !UP0, `(.L_x_76) ;  /* 0x0000000108a47547 */ /* 0x000fea000b800000 */
[----:B------:R-:W-:Y:S02]  /*46b0*/  UIMAD.WIDE.U32 UR18, UR13, UR51, URZ ;  /* 0x000000330d1272a5 */ /* 0x000fe4000f8e00ff */
[----:B------:R-:W-:Y:S02]  /*46c0*/  UIMAD.WIDE.U32 UR26, UR14, UR48, URZ ;  /* 0x000000300e1a72a5 */ /* 0x000fe4000f8e00ff */
[----:B------:R-:W-:Y:S02]  /*46d0*/  USEL UR4, UR30, UR38, !UP5 ;  /* 0x000000261e047287 */ /* 0x000fe4000e800000 */
[----:B------:R-:W-:Y:S02]  /*46e0*/  USEL UR7, UR31, UR39, !UP6 ;  /* 0x000000271f077287 */ /* 0x000fe4000f000000 */
[----:B------:R-:W-:Y:S02]  /*46f0*/  UIMAD.WIDE.U32 UR8, UR4, UR22, URZ ;  /* 0x00000016040872a5 */ /* 0x000fe4000f8e00ff */
[----:B------:R-:W-:Y:S01]  /*4700*/  UIMAD.WIDE.U32 UR10, UR7, UR22, URZ ;  /* 0x00000016070a72a5 */ /* 0x000fe2000f8e00ff */
[----:B------:R-:W-:Y:S02]  /*4710*/  UMOV UR5, UR19 ;  /* 0x0000001300057c82 */ /* 0x000fe40008000000 */
[----:B------:R-:W-:Y:S03]  /*4720*/  USHF.R.U32.HI UR6, URZ, UR41, UR5 ;  /* 0x00000029ff067299 */ /* 0x000fe60008011605 */
[----:B------:R-:W-:Y:S01]  /*4730*/  UMOV UR5, UR27 ;  /* 0x0000001b00057c82 */ /* 0x000fe20008000000 */
[----:B------:R-:W-:Y:S02]  /*4740*/  USEL UR6, UR13, UR6, !UP5 ;  /* 0x000000060d067287 */ /* 0x000fe4000e800000 */
[----:B------:R-:W-:Y:S03]  /*4750*/  USHF.R.U32.HI UR12, URZ, UR49, UR5 ;  /* 0x00000031ff0c7299 */ /* 0x000fe60008011605 */
[----:B------:R-:W-:Y:S02]  /*4760*/  UMOV UR5, UR9 ;  /* 0x0000000900057c82 */ /* 0x000fe40008000000 */
[----:B------:R-:W-:Y:S03]  /*4770*/  @UP4 USHF.R.U32.HI UR4, URZ, UR23, UR5 ;  /* 0x00000017ff044299 */ /* 0x000fe60008011605 */
[----:B------:R-:W-:Y:S01]  /*4780*/  UMOV UR5, UR11 ;  /* 0x0000000b00057c82 */ /* 0x000fe20008000000 */
[----:B------:R-:W-:Y:S02]  /*4790*/  UIMAD UR4, UR42, UR4, URZ ;  /* 0x000000042a0472a4 */ /* 0x000fe4000f8e02ff */
[----:B------:R-:W-:Y:S02]  /*47a0*/  @UP4 USHF.R.U32.HI UR7, URZ, UR23, UR5 ;  /* 0x00000017ff074299 */ /* 0x000fe40008011605 */
[----:B------:R-:W-:Y:S02]  /*47b0*/  UIMAD.WIDE.U32 UR10, UR6, UR22, URZ ;  /* 0x00000016060a72a5 */ /* 0x000fe4000f8e00ff */
[----:B------:R-:W-:Y:S02]  /*47c0*/  USEL UR5, UR14, UR12, !UP6 ;  /* 0x0000000c0e057287 */ /* 0x000fe4000f000000 */
[----:B------:R-:W-:Y:S02]  /*47d0*/  UIMAD UR8, UR42, UR7, URZ ;  /* 0x000000072a0872a4 */ /* 0x000fe4000f8e02ff */
[----:B------:R-:W-:Y:S03]  /*47e0*/  UISETP.GE.AND UP0, UPT, UR6, UR4, UPT ;  /* 0x000000040600728c */ /* 0x000fe6000bf06270 */
[----:B------:R-:W-:Y:S01]  /*47f0*/  UMOV UR4, UR11 ;  /* 0x0000000b00047c82 */ /* 0x000fe20008000000 */
[----:B------:R-:W-:Y:S02]  /*4800*/  UISETP.GE.OR UP0, UPT, UR5, UR8, UP0 ;  /* 0x000000080500728c */ /* 0x000fe40008706670 */
[----:B------:R-:W-:Y:S02]  /*4810*/  USHF.R.U32.HI UR4, URZ, UR23, UR4 ;  /* 0x00000017ff047299 */ /* 0x000fe40008011604 */
[----:B------:R-:W-:Y:S02]  /*4820*/  UIMAD.WIDE.U32 UR8, UR5, UR22, URZ ;  /* 0x00000016050872a5 */ /* 0x000fe4000f8e00ff */
[----:B------:R-:W-:Y:S04]  /*4830*/  USEL UR10, UR6, UR4, !UP4 ;  /* 0x00000004060a7287 */ /* 0x000fe8000e000000 */
[----:B------:R-:W-:Y:S01]  /*4840*/  UIADD3 UR11, UPT, UPT, -UR10, URZ, URZ ;  /* 0x000000ff0a0b7290 */ /* 0x000fe2000fffe1ff */
[----:B------:R-:W-:Y:S02]  /*4850*/  @!UP0 UMOV UR4, UR9 ;  /* 0x0000000900048c82 */ /* 0x000fe40008000000 */
[----:B------:R-:W-:Y:S02]  /*4860*/  @!UP0 USHF.R.U32.HI UR4, URZ, UR23, UR4 ;  /* 0x00000017ff048299 */ /* 0x000fe40008011604 */
[----:B------:R-:W-:Y:S02]  /*4870*/  UIMAD UR8, UR42, UR11, UR6 ;  /* 0x0000000b2a0872a4 */ /* 0x000fe4000f8e0206 */
[----:B------:R-:W-:Y:S04]  /*4880*/  @!UP0 USEL UR4, UR5, UR4, !UP4 ;  /* 0x0000000405048287 */ /* 0x000fe8000e000000 */
[----:B------:R-:W-:Y:S02]  /*4890*/  @!UP0 UIMAD UR8, UR7, UR8, UR4 ;  /* 0x00000008070882a4 */ /* 0x000fe4000f8e0204 */
[----:B------:R-:W-:Y:S02]  /*48a0*/  @!UP0 UIADD3 UR9, UPT, UPT, UR10, -UR4, URZ ;  /* 0x800000040a098290 */ /* 0x000fe4000fffe0ff */
[----:B------:R-:W-:Y:S02]  /*48b0*/  UIADD3 UR4, UPT, UPT, -UR5, URZ, URZ ;  /* 0x000000ff05047290 */ /* 0x000fe4000fffe1ff */
[----:B------:R-:W-:Y:S02]  /*48c0*/  UIADD3 UR7, UPT, UPT, -UR6, URZ, URZ ;  /* 0x000000ff06077290 */ /* 0x000fe4000fffe1ff */
[----:B------:R-:W-:Y:S02]  /*48d0*/  @!UP0 UIMAD UR6, UR9, UR42, UR5 ;  /* 0x0000002a090682a4 */ /* 0x000fe4000f8e0205 */
[----:B------:R-:W-:Y:S02]  /*48e0*/  UIMAD UR14, UR15, UR4, UR14 ;  /* 0x000000040f0e72a4 */ /* 0x000fe4000f8e020e */
[----:B------:R-:W-:Y:S01]  /*48f0*/  UIMAD UR13, UR50, UR7, UR13 ;  /* 0x00000007320d72a4 */ /* 0x000fe2000f8e020d */
[----:B------:R-:W-:Y:S02]  /*4900*/  @!UP0 UMOV UR5, UR8 ;  /* 0x0000000800058c82 */ /* 0x000fe40008000000 */
[----:B------:R-:W-:Y:S02]  /*4910*/  UIMAD UR14, UR5, UR15, UR14 ;  /* 0x0000000f050e72a4 */ /* 0x000fe4000f8e020e */
[----:B------:R-:W-:Y:S11]  /*4920*/  UIMAD UR13, UR6, UR50, UR13 ;  /* 0x00000032060d72a4 */ /* 0x000ff6000f8e020d */
[----:B------:R-:W-:Y:S01]  /*4930*/  @!UPT UIADD3 URZ, UPT, UPT, URZ, URZ, URZ ;  /* 0x000000fffffff290 */ /* 0x000fe2000fffe0ff */
.L_x_76:
[----:B------:R-:W2:Y:S01]  /*4940*/  @!UP2 LDCU.128 UR8, c[0x0][0xb10] ;  /* 0x00016200ff08a7ac */ /* 0x000ea20008000c00 */
[C---:B----4-:R-:W-:Y:S02]  /*4950*/  ISETP.NE.U32.AND P1, PT, R4.reuse, RZ, PT ;  /* 0x000000ff0400720c */ /* 0x050fe40003f25070 */
[----:B------:R-:W-:Y:S02]  /*4960*/  ISETP.NE.U32.AND P0, PT, R4, RZ, PT ;  /* 0x000000ff0400720c */ /* 0x000fe40003f05070 */
[C---:B------:R-:W-:Y:S02]  /*4970*/  ISETP.NE.AND.EX P1, PT, R5.reuse, RZ, PT, P1 ;  /* 0x000000ff0500720c */ /* 0x040fe40003f25310 */
[----:B------:R-:W-:Y:S01]  /*4980*/  ISETP.NE.AND.EX P0, PT, R5, RZ, PT, P0 ;  /* 0x000000ff0500720c */ /* 0x000fe20003f05300 */
[----:B------:R-:W3:Y:S01]  /*4990*/  @!UP2 LDCU UR5, c[0x0][0xb0c] ;  /* 0x00016180ff05a7ac */ /* 0x000ee20008000800 */
[----:B------:R-:W-:Y:S01]  /*49a0*/  SHF.L.U32 R9, R15, 0x1f, RZ ;  /* 0x0000001f0f097819 */ /* 0x000fe200000006ff */
[----:B------:R-:W-:Y:S02]  /*49b0*/  USHF.L.U32 UR35, UR16, 0x6, URZ ;  /* 0x0000000610237899 */ /* 0x000fe400080006ff */
[----:B------:R-:W-:Y:S02]  /*49c0*/  USHF.L.U32 UR34, UR20, 0x7, URZ ;  /* 0x0000000714227899 */ /* 0x000fe400080006ff */
[----:B--2---:R-:W-:Y:S07]  /*49d0*/  UIMAD.WIDE.U32 UR6, UR14, UR8, URZ ;  /* 0x000000080e0672a5 */ /* 0x004fee000f8e00ff */
[----:B------:R-:W-:Y:S01]  /*49e0*/  @!UP2 UMOV UR4, UR7 ;  /* 0x000000070004ac82 */ /* 0x000fe20008000000 */
[----:B---3--:R-:W-:Y:S02]  /*49f0*/  @!UP2 UISETP.NE.AND UP0, UPT, UR5, 0x1, UPT ;  /* 0x000000010500a88c */ /* 0x008fe4000bf05270 */
[----:B------:R-:W-:Y:S02]  /*4a00*/  @!UP2 USHF.R.U32.HI UR4, URZ, UR9, UR4 ;  /* 0x00000009ff04a299 */ /* 0x000fe40008011604 */
[----:B------:R-:W-:Y:S02]  /*4a10*/  UIMAD.WIDE.U32 UR6, UR13, UR11, URZ ;  /* 0x0000000b0d0672a5 */ /* 0x000fe4000f8e00ff */
[----:B------:R-:W-:Y:S02]  /*4a20*/  @!UP2 USEL UR8, UR14, UR4, !UP0 ;  /* 0x000000040e08a287 */ /* 0x000fe4000c000000 */
[----:B------:R-:W-:Y:S03]  /*4a30*/  @!UP2 UISETP.NE.AND UP0, UPT, UR10, 0x1, UPT ;  /* 0x000000010a00a88c */ /* 0x000fe6000bf05270 */
[----:B------:R-:W-:Y:S02]  /*4a40*/  @!UP2 UMOV UR6, UR7 ;  /* 0x000000070006ac82 */ /* 0x000fe40008000000 */
[----:B------:R-:W2:Y:S02]  /*4a50*/  @!UP2 LDCU UR4, c[0x0][0xb20] ;  /* 0x00016400ff04a7ac */ /* 0x000ea40008000800 */
[----:B--2---:R-:W-:Y:S04]  /*4a60*/  @!UP2 USHF.R.U32.HI UR6, URZ, UR4, UR6 ;  /* 0x00000004ff06a299 */ /* 0x004fe80008011606 */
[----:B------:R-:W-:Y:S04]  /*4a70*/  @!UP2 USEL UR6, UR13, UR6, !UP0 ;  /* 0x000000060d06a287 */ /* 0x000fe8000c000000 */
[----:B------:R-:W-:Y:S02]  /*4a80*/  @!UP2 UIADD3 UR4, UPT, UPT, -UR8, UR6, URZ ;  /* 0x000000060804a290 */ /* 0x000fe4000fffe1ff */
[----:B------:R-:W-:Y:S02]  /*4a90*/  @!UP2 UIADD3 UR6, UPT, UPT, UR8, -UR6, URZ ;  /* 0x800000060806a290 */ /* 0x000fe4000fffe0ff */
[----:B------:R-:W-:Y:S02]  /*4aa0*/  @!UP2 UIMAD UR14, UR4, UR5, UR14 ;  /* 0x00000005040ea2a4 */ /* 0x000fe4000f8e020e */
[----:B------:R-:W-:Y:S01]  /*4ab0*/  @!UP2 UIMAD UR13, UR6, UR10, UR13 ;  /* 0x0000000a060da2a4 */ /* 0x000fe2000f8e020d */
[----:B------:R-:W-:Y:S11]  /*4ac0*/  BRA.U UP3, `(.L_x_77) ;  /* 0x0000000103107547 */ /* 0x000ff6000b800000 */
[----:B------:R-:W-:Y:S04]  /*4ad0*/  MOV R6, UR40 ;  /* 0x0000002800067c02 */ /* 0x000fe80008000f00 */
[----:B------:R-:W-:Y:S04]  /*4ae0*/  SHF.L.U32 R6, R6, 0x1f, RZ ;  /* 0x0000001f06067819 */ /* 0x000fe800000006ff */
[----:B------:R-:W2:Y:S02]  /*4af0*/  SYNCS.PHASECHK.TRANS64.TRYWAIT P2, [UR21+0x88], R6 ;  /* 0x00008806ff0075a7 */ /* 0x000ea40008041115 */
[----:B--2---:R-:W-:Y:S05]  /*4b00*/  @!P2 BRA `(.L_x_78) ;  /* 0x000000440068a947 */ /* 0x004fea0003800000 */
.L_x_77:
[----:B------:R-:W-:Y:S05]  /*4b10*/  @!P1 BRA `(.L_x_79) ;  /* 0x0000000000309947 */ /* 0x000fea0003800000 */
[----:B------:R-:W-:Y:S01]  /*4b20*/  ISETP.NE.U32.AND P1, PT, R2, RZ, PT ;  /* 0x000000ff0200720c */ /* 0x000fe20003f25070 */
[----:B------:R-:W2:Y:S01]  /*4b30*/  LDCU.64 UR4, c[0x0][0x358] ;  /* 0x00006b00ff0477ac */ /* 0x000ea20008000a00 */
[----:B------:R-:W-:Y:S02]  /*4b40*/  IMAD.MOV.U32 R45, RZ, RZ, 0x1 ;  /* 0x00000001ff2d7424 */ /* 0x000fe400078e00ff */
[----:B------:R-:W-:Y:S11]  /*4b50*/  ISETP.NE.AND.EX P1, PT, R3, RZ, PT, P1 ;  /* 0x000000ff0300720c */ /* 0x000ff60003f25310 */
[----:B------:R-:W-:Y:S02]  /*4b60*/  @!UPT UIADD3 URZ, UPT, UPT, URZ, URZ, URZ ;  /* 0x000000fffffff290 */ /* 0x000fe4000fffe0ff */
[----:B------:R-:W3:Y:S01]  /*4b70*/  @P1 LDC.64 R10, c[0x0][0x888] ;  /* 0x00022200ff0a1b82 */ /* 0x000ee20000000a00 */
[----:B-1----:R-:W-:Y:S04]  /*4b80*/  @P1 IMAD R0, R4, UR36, RZ ;  /* 0x0000002404001c24 */ /* 0x002fe8000f8e02ff */
[----:B---3--:R-:W-:Y:S04]  /*4b90*/  @P1 IMAD.WIDE R10, R0, 0x4, R10 ;  /* 0x00000004000a1825 */ /* 0x008fe800078e020a */
[----:B------:R-:W-:Y:S01]  /*4ba0*/  HFMA2 R0, -RZ, RZ, 0, 5.9604644775390625e-08 ;  /* 0x00000001ff007431 */ /* 0x000fe200000001ff */
[----:B--2--5:R2:W5:Y:S04]  /*4bb0*/  @P1 LDG.E R27, desc[UR4][R10.64] ;  /* 0x000000040a1b1981 */ /* 0x024568000c1e1900 */
[----:B------:R-:W-:Y:S01]  /*4bc0*/  @!P1 PRMT R45, R0, 0x7610, R45 ;  /* 0x00007610002d9816 */ /* 0x000fe2000000002d */
[----:B--2---:R-:W3:Y:S06]  /*4bd0*/  @!P1 LDC R27, c[0x0][0x880] ;  /* 0x00022000ff1b9b82 */ /* 0x004eec0000000800 */
.L_x_79:
[----:B---3-5:R-:W-:Y:S01]  /*4be0*/  @!P0 FSETP.EQ.AND P1, PT, R27, RZ, PT ;  /* 0x000000ff1b00820b */ /* 0x028fe20003f22000 */
[----:B------:R-:W-:Y:S01]  /*4bf0*/  @!UPT UIADD3 URZ, UPT, UPT, URZ, URZ, URZ ;  /* 0x000000fffffff290 */ /* 0x000fe2000fffe0ff */
[----:B------:R-:W-:Y:S11]  /*4c00*/  @!P0 BRA `(.L_x_80) ;  /* 0x0000000000188947 */ /* 0x000ff60003800000 */
[----:B------:R-:W-:Y:S02]  /*4c10*/  LOP3.LUT P0, RZ, R45, 0xff, RZ, 0xc0, !PT ;  /* 0x000000ff2dff7812 */ /* 0x000fe4000780c0ff */
[----:B------:R-:W-:Y:S04]  /*4c20*/  ISETP.NE.U32.AND P1, PT, R2, RZ, PT ;  /* 0x000000ff0200720c */ /* 0x000fe80003f25070 */
[----:B------:R-:W-:Y:S04]  /*4c30*/  ISETP.NE.AND.EX P1, PT, R3, RZ, PT, P1 ;  /* 0x000000ff0300720c */ /* 0x000fe80003f25310 */
[----:B------:R-:W-:Y:S03]  /*4c40*/  PLOP3.LUT P1, PT, P1, PT, PT, 0x8, 0x80 ;  /* 0x000000000080781c */ /* 0x000fe60000f2e170 */
[----:B------:R-:W-:Y:S11]  /*4c50*/  @P0 FSETP.EQ.AND P1, PT, R27, RZ, PT ;  /* 0x000000ff1b00020b */ /* 0x000ff60003f22000 */
[----:B------:R-:W-:Y:S02]  /*4c60*/  @!UPT UIADD3 URZ, UPT, UPT, URZ, URZ, URZ ;  /* 0x000000fffffff290 */ /* 0x000fe4000fffe0ff */
.L_x_80:
[----:B------:R-:W2:Y:S01]  /*4c70*/  SYNCS.PHASECHK.TRANS64.TRYWAIT P2, [UR21+0x60], R9 ;  /* 0x00006009ff0075a7 */ /* 0x000ea20008041115 */
[----:B------:R-:W-:Y:S04]  /*4c80*/  ELECT P0, URZ, PT ;  /* 0x0000000000ff782f */ /* 0x000fe80003800000 */
[----:B------:R-:W-:Y:S11]  /*4c90*/  PLOP3.LUT P1, PT, P1, P0, PT, 0xf2, 0x2f ;  /* 0x00000000002f781c */ /* 0x000ff60000f21e72 */
[----:B------:R-:W-:Y:S02]  /*4ca0*/  @!UPT UIADD3 URZ, UPT, UPT, URZ, URZ, URZ ;  /* 0x000000fffffff290 */ /* 0x000fe4000fffe0ff */
[----:B------:R-:W-:Y:S05]  /*4cb0*/  @!P1 IADD3 R8, P0, PT, R16, 0x580, RZ ;  /* 0x0000058010089810 */ /* 0x000fea0007f1e0ff */
[----:B-1----:R-:W-:Y:S01]  /*4cc0*/  @!P1 IMAD.X R6, RZ, RZ, R17, P0 ;  /* 0x000000ffff069224 */ /* 0x002fe200000e0611 */
[----:B--2---:R-:W-:Y:S07]  /*4cd0*/  @!P2 BRA `(.L_x_81) ;  /* 0x00000044000ca947 */ /* 0x004fee0003800000 */
.L_x_168:
[----:B------:R-:W-:Y:S01]  /*4ce0*/  @!P1 R2UR UR5, R8 ;  /* 0x00000000080592ca */ /* 0x000fe200000e0000 */
[----:B------:R-:W-:Y:S01]  /*4cf0*/  VOTEU.ALL UP0, P1 ;  /* 0x0000000000ff7886 */ /* 0x000fe20000800000 */
[----:B------:R-:W-:Y:S01]  /*4d00*/  @!P1 R2UR UR4, R6 ;  /* 0x00000000060492ca */ /* 0x000fe200000e0000 */
[----:B-1----:R-:W-:Y:S01]  /*4d10*/  @!P1 IMAD.MOV.U32 R0, RZ, RZ, 0x1000 ;  /* 0x00001000ff009424 */ /* 0x002fe200078e00ff */
[----:B------:R-:W-:Y:S01]  /*4d20*/  UMOV UR8, 0x0 ;  /* 0x0000000000087882 */ /* 0x000fe20000000000 */
[----:B------:R-:W-:Y:S01]  /*4d30*/  UMOV UR9, 0x10000000 ;  /* 0x1000000000097882 */ /* 0x000fe20000000000 */
[----:B------:R-:W-:Y:S01]  /*4d40*/  @!UP0 UIADD3 UR32, UPT, UPT, UR21, 0x200, URZ ;  /* 0x0000020015208890 */ /* 0x000fe2000fffe0ff */
[----:B------:R-:W-:Y:S01]  /*4d50*/  @!P1 IADD3 R8, P0, PT, R16, 0x580, RZ ;  /* 0x0000058010089810 */ /* 0x000fe20007f1e0ff */
[----:B------:R-:W-:Y:S01]  /*4d60*/  VOTEU.ALL UP0, P1 ;  /* 0x0000000000ff7886 */ /* 0x000fe20000800000 */
[----:B------:R-:W-:Y:S03]  /*4d70*/  UPRMT UR6, UR47, 0x654, UR33 ;  /* 0x000006542f067896 */ /* 0x000fe60008000021 */
[----:B------:R-:W-:Y:S02]  /*4d80*/  @!P1 IMAD.X R6, RZ, RZ, R17, P0 ;  /* 0x000000ffff069224 */ /* 0x000fe400000e0611 */
[----:B------:R-:W-:Y:S02]  /*4d90*/  IMAD.U32 R10, RZ, RZ, UR5 ;  /* 0x00000005ff0a7e24 */ /* 0x000fe4000f8e00ff */
[----:B------:R-:W-:Y:S03]  /*4da0*/  IMAD.U32 R11, RZ, RZ, UR4 ;  /* 0x00000004ff0b7e24 */ /* 0x000fe6000f8e00ff */
[----:B------:R-:W-:Y:S02]  /*4db0*/  @!P1 R2UR UR4, R10 ;  /* 0x000000000a0492ca */ /* 0x000fe400000e0000 */
[----:B------:R-:W-:Y:S11]  /*4dc0*/  @!P1 R2UR UR5, R11 ;  /* 0x000000000b0592ca */ /* 0x000ff600000e0000 */
[----:B------:R-:W-:Y:S02]  /*4dd0*/  @!UPT UIADD3 URZ, UPT, UPT, URZ, URZ, URZ ;  /* 0x000000fffffff290 */ /* 0x000fe4000fffe0ff */
[----:B------:R1:W-:Y:S01]  /*4de0*/  @!UP0 UTMALDG.3D [UR32], [UR4], desc[UR8] ;  /* 0x00000820040085b4 */ /* 0x0003e20008011000 */
[----:B------:R1:W-:Y:S01]  /*4df0*/  @!P1 SYNCS.ARRIVE.TRANS64.RED.A0TR RZ, [UR21+0x40], R0 ;  /* 0x00004000ffff99a7 */ /* 0x0003e20008300415 */
[----:B------:R-:W-:Y:S01]  /*4e00*/  SYNCS.ARRIVE.TRANS64.RED.A1T0 RZ, [UR6], RZ ;  /* 0x000000ffffff79a7 */ /* 0x000fe20008100406 */
[----:B------:R-:W2:Y:S02]  /*4e10*/  SYNCS.PHASECHK.TRANS64.TRYWAIT P2, [UR21+0x68], R9 ;  /* 0x00006809ff0075a7 */ /* 0x000ea40008041115 */
[----:B-12---:R-:W-:Y:S05]  /*4e20*/  @!P2 BRA `(.L_x_82) ;  /* 0x0000004000d0a947 */ /* 0x006fea0003800000 */
.L_x_170:
        /* <DEDUP_REMOVED lines=8> */
[----:B------:R-:W-:Y:S01]  /*4eb0*/  @!UP0 UIADD3 UR24, UPT, UPT, UR21, 0x1200, URZ ;  /* 0x0000120015188890 */ /* 0x000fe2000fffe0ff */
[----:B------:R-:W-:Y:S01]  /*4ec0*/  VOTEU.ALL UP0, P1 ;  /* 0x0000000000ff7886 */ /* 0x000fe20000800000 */
[----:B------:R-:W-:Y:S01]  /*4ed0*/  UMOV UR27, UR35 ;  /* 0x00000023001b7c82 */ /* 0x000fe20008000000 */
[----:B------:R-:W-:Y:S02]  /*4ee0*/  UMOV UR28, UR36 ;  /* 0x00000024001c7c82 */ /* 0x000fe40008000000 */
[----:B------:R-:W-:Y:S01]  /*4ef0*/  IMAD.U32 R10, RZ, RZ, UR5 ;  /* 0x00000005ff0a7e24 */ /* 0x000fe2000f8e00ff */
[----:B------:R-:W-:Y:S01]  /*4f00*/  UPRMT UR6, UR47, 0x654, UR25 ;  /* 0x000006542f067896 */ /* 0x000fe20008000019 */
[----:B------:R-:W-:Y:S02]  /*4f10*/  IMAD.U32 R11, RZ, RZ, UR4 ;  /* 0x00000004ff0b7e24 */ /* 0x000fe4000f8e00ff */
[----:B------:R-:W-:Y:S01]  /*4f20*/  @!P1 IMAD.X R6, RZ, RZ, R17, P0 ;  /* 0x000000ffff069224 */ /* 0x000fe200000e0611 */
        /* <DEDUP_REMOVED lines=8> */
.L_x_172:
[----:B------:R-:W-:Y:S01]  /*4fb0*/  @!P1 R2UR UR5, R8 ;  /* 0x00000000080592ca */ /* 0x000fe200000e0000 */
[----:B------:R-:W-:Y:S01]  /*4fc0*/  VOTEU.ALL UP0, P1 ;  /* 0x0000000000ff7886 */ /* 0x000fe20000800000 */
[----:B------:R-:W-:Y:S01]  /*4fd0*/  @!P1 R2UR UR4, R6 ;  /* 0x00000000060492ca */ /* 0x000fe200000e0000 */
[----:B-1----:R-:W-:Y:S01]  /*4fe0*/  @!P1 IMAD.MOV.U32 R0, RZ, RZ, 0x1000 ;  /* 0x00001000ff009424 */ /* 0x002fe200078e00ff */
[----:B------:R-:W-:Y:S01]  /*4ff0*/  UMOV UR8, 0x0 ;  /* 0x0000000000087882 */ /* 0x000fe20000000000 */
[----:B------:R-:W-:Y:S01]  /*5000*/  UMOV UR9, 0x10000000 ;  /* 0x1000000000097882 */ /* 0x000fe20000000000 */
[----:B------:R-:W-:Y:S01]  /*5010*/  @!UP0 UIADD3 UR18, UPT, UPT, UR34, 0x40, URZ ;  /* 0x0000004022128890 */ /* 0x000fe2000fffe0ff */
[----:B------:R-:W-:Y:S01]  /*5020*/  VIADD R14, R14, 0x1 ;  /* 0x000000010e0e7836 */ /* 0x000fe20000000000 */
[----:B------:R-:W-:Y:S01]  /*5030*/  @!UP0 UIADD3 UR16, UPT, UPT, UR21, 0x2200, URZ ;  /* 0x0000220015108890 */ /* 0x000fe2000fffe0ff */
[----:B------:R-:W-:Y:S01]  /*5040*/  VOTEU.ALL UP0, P1 ;  /* 0x0000000000ff7886 */ /* 0x000fe20000800000 */
[----:B------:R-:W-:Y:S01]  /*5050*/  UMOV UR19, UR35 ;  /* 0x0000002300137c82 */ /* 0x000fe20008000000 */
[----:B------:R-:W-:Y:S02]  /*5060*/  UMOV UR20, UR36 ;  /* 0x0000002400147c82 */ /* 0x000fe40008000000 */
[----:B------:R-:W-:Y:S01]  /*5070*/  IMAD.U32 R10, RZ, RZ, UR5 ;  /* 0x00000005ff0a7e24 */ /* 0x000fe2000f8e00ff */
[----:B------:R-:W-:Y:S01]  /*5080*/  UPRMT UR6, UR47, 0x654, UR17 ;  /* 0x000006542f067896 */ /* 0x000fe20008000011 */
        /* <DEDUP_REMOVED lines=9> */
.L_x_174:
[----:B------:R-:W-:Y:S01]  /*5120*/  @!P1 IADD3 R6, P0, PT, R16, 0x580, RZ ;  /* 0x0000058010069810 */ /* 0x000fe20007f1e0ff */
[----:B------:R-:W-:Y:S01]  /*5130*/  VOTEU.ALL UP0, P1 ;  /* 0x0000000000ff7886 */ /* 0x000fe20000800000 */
[----:B------:R-:W-:Y:S01]  /*5140*/  UMOV UR6, 0x0 ;  /* 0x0000000000067882 */ /* 0x000fe20000000000 */
[----:B------:R-:W-:Y:S01]  /*5150*/  UMOV UR7, 0x10000000 ;  /* 0x1000000000077882 */ /* 0x000fe20000000000 */
[----:B------:R-:W-:Y:S01]  /*5160*/  @!P1 R2UR UR5, R6 ;  /* 0x00000000060592ca */ /* 0x000fe200000e0000 */
[----:B-1----:R-:W-:Y:S01]  /*5170*/  @!P1 IMAD.X R0, RZ, RZ, R17, P0 ;  /* 0x000000ffff009224 */ /* 0x002fe200000e0611 */
[----:B------:R-:W-:Y:S01]  /*5180*/  @!UP0 UIADD3 UR10, UPT, UPT, UR34, 0x60, URZ ;  /* 0x00000060220a8890 */ /* 0x000fe2000fffe0ff */
[----:B------:R-:W-:Y:S01]  /*5190*/  R2UR UR16, R47 ;  /* 0x000000002f1072ca */ /* 0x000fe200000e0000 */
[----:B------:R-:W-:Y:S01]  /*51a0*/  @!UP0 UIADD3 UR8, UPT, UPT, UR21, 0x3200, URZ ;  /* 0x0000320015088890 */ /* 0x000fe2000fffe0ff */
[----:B------:R-:W-:Y:S01]  /*51b0*/  ISETP.NE.AND P0, PT, R14, 0x2, PT ;  /* 0x000000020e00780c */ /* 0x000fe20003f05270 */
[----:B------:R-:W-:Y:S01]  /*51c0*/  @!UP0 UIADD3 UR9, UPT, UPT, UR21, 0x58, URZ ;  /* 0x0000005815098890 */ /* 0x000fe2000fffe0ff */
[----:B------:R-:W-:Y:S01]  /*51d0*/  @!P1 R2UR UR4, R0 ;  /* 0x00000000000492ca */ /* 0x000fe200000e0000 */
[----:B------:R-:W-:Y:S01]  /*51e0*/  VOTEU.ALL UP0, P1 ;  /* 0x0000000000ff7886 */ /* 0x000fe20000800000 */
[----:B------:R-:W-:Y:S01]  /*51f0*/  UMOV UR11, UR35 ;  /* 0x00000023000b7c82 */ /* 0x000fe20008000000 */
[----:B------:R-:W-:Y:S01]  /*5200*/  UMOV UR12, UR36 ;  /* 0x00000024000c7c82 */ /* 0x000fe20008000000 */
[----:B------:R-:W-:Y:S01]  /*5210*/  SEL R0, RZ, 0x1, P0 ;  /* 0x00000001ff007807 */ /* 0x000fe20000000000 */
[----:B------:R-:W-:Y:S01]  /*5220*/  UIADD3 UR20, UPT, UPT, UR13, UR63, URZ ;  /* 0x0000003f0d147290 */ /* 0x000fe2000fffe0ff */
[----:B------:R-:W-:Y:S01]  /*5230*/  IMAD.U32 R8, RZ, RZ, UR5 ;  /* 0x00000005ff087e24 */ /* 0x000fe2000f8e00ff */
[----:B------:R-:W-:Y:S01]  /*5240*/  LOP3.LUT R15, R15, 0x1, RZ, 0x3c, !PT ;  /* 0x000000010f0f7812 */ /* 0x000fe200078e3cff */
[----:B------:R-:W-:Y:S01]  /*5250*/  UPLOP3.LUT UP3, UPT, UPT, UPT, UPT, 0x80, 0x8 ;  /* 0x000000000008789c */ /* 0x000fe20003f6f070 */
[----:B------:R-:W-:Y:S01]  /*5260*/  LOP3.LUT R13, R13, R0, RZ, 0x3c, !PT ;  /* 0x000000000d0d7212 */ /* 0x000fe200078e3cff */
[----:B------:R-:W-:Y:S01]  /*5270*/  UIADD3 UR16, UPT, UPT, UR14, UR16, URZ ;  /* 0x000000100e107290 */ /* 0x000fe2000fffe0ff */
[----:B------:R-:W-:Y:S01]  /*5280*/  SEL R14, R14, RZ, P0 ;  /* 0x000000ff0e0e7207 */ /* 0x000fe20000000000 */
[----:B------:R-:W-:Y:S01]  /*5290*/  UMOV UR36, UR29 ;  /* 0x0000001d00247c82 */ /* 0x000fe20008000000 */
[----:B------:R-:W-:Y:S01]  /*52a0*/  IMAD.U32 R9, RZ, RZ, UR4 ;  /* 0x00000004ff097e24 */ /* 0x000fe2000f8e00ff */
[----:B------:R-:W-:Y:S04]  /*52b0*/  @!P1 R2UR UR4, R8 ;  /* 0x00000000080492ca */ /* 0x000fe800000e0000 */
[----:B------:R-:W-:Y:S11]  /*52c0*/  @!P1 R2UR UR5, R9 ;  /* 0x00000000090592ca */ /* 0x000ff600000e0000 */
[----:B------:R-:W-:Y:S02]  /*52d0*/  @!UPT UIADD3 URZ, UPT, UPT, URZ, URZ, URZ ;  /* 0x000000fffffff290 */ /* 0x000fe4000fffe0ff */
[----:B------:R2:W-:Y:S01]  /*52e0*/  @!UP0 UTMALDG.3D [UR8], [UR4], desc[UR6] ;  /* 0x00000608040085b4 */ /* 0x0005e20008011000 */
[----:B------:R2:W-:Y:S01]  /*52f0*/  @!P1 SYNCS.ARRIVE.TRANS64.RED.A0TR RZ, [UR21+0x58], R7 ;  /* 0x00005807ffff99a7 */ /* 0x0005e20008300415 */
[----:B------:R-:W-:Y:S01]  /*5300*/  SYNCS.ARRIVE.TRANS64.RED.A1T0 RZ, [UR37], RZ ;  /* 0x000000ffffff79a7 */ /* 0x000fe20008100425 */
[----:B------:R-:W-:Y:S05]  /*5310*/  BRA.U UP1, `(.L_x_85) ;  /* 0xfffffff101687547 */ /* 0x000fea000b83ffff */
[----:B------:R-:W-:-:S04]  /*5320*/  SHF.L.U32 R2, R15, 0x1f, RZ ;  /* 0x0000001f0f027819 */ /* 0x000fc800000006ff */
[----:B------:R-:W1:Y:S02]  /*5330*/  SYNCS.PHASECHK.TRANS64.TRYWAIT P0, [UR21+0x60], R2 ;  /* 0x00006002ff0075a7 */ /* 0x000e640008001115 */
[----:B-1----:R-:W-:Y:S05]  /*5340*/  @!P0 BRA `(.L_x_86) ;  /* 0x0000003c00d08947 */ /* 0x002fea0003800000 */
.L_x_176:
[----:B------:R-:W3:Y:S02]  /*5350*/  SYNCS.PHASECHK.TRANS64.TRYWAIT P0, [UR21+0x68], R2 ;  /* 0x00006802ff0075a7 */ /* 0x000ee40008001115 */
[----:B---3--:R-:W-:Y:S05]  /*5360*/  @!P0 BRA `(.L_x_87) ;  /* 0x0000003c00e08947 */ /* 0x008fea0003800000 */
.L_x_178:
[----:B------:R-:W3:Y:S02]  /*5370*/  SYNCS.PHASECHK.TRANS64.TRYWAIT P0, [UR21+0x70], R2 ;  /* 0x00007002ff0075a7 */ /* 0x000ee40008001115 */
[----:B---3--:R-:W-:Y:S05]  /*5380*/  @!P0 BRA `(.L_x_88) ;  /* 0x0000003c00f08947 */ /* 0x008fea0003800000 */
.L_x_180:
[----:B-1----:R-:W-:-:S07]  /*5390*/  MOV R0, UR21 ;  /* 0x0000001500007c02 */ /* 0x002fce0008000f00 */
.L_x_89:
[----:B-1----:R-:W-:-:S04]  /*53a0*/  SHF.L.U32 R2, R15, 0x1f, RZ ;  /* 0x0000001f0f027819 */ /* 0x002fc800000006ff */
[----:B------:R1:W3:Y:S03]  /*53b0*/  SYNCS.PHASECHK.TRANS64.TRYWAIT P0, [R0+URZ+0x78], R2 ;  /* 0x00007802000075a7 */ /* 0x0002e600080011ff */
[----:B---3--:R-:W-:Y:S05]  /*53c0*/  @!P0 NANOSLEEP.SYNCS 0x989680 ;  /* 0x009896800000895d */ /* 0x008fea0003900000 */
[----:B------:R-:W3:Y:S02]  /*53d0*/  @!P0 SYNCS.PHASECHK.TRANS64 P0, [R0+URZ+0x78], R2 ;  /* 0x00007802000085a7 */ /* 0x000ee400080010ff */
[----:B--23--:R-:W-:Y:S05]  /*53e0*/  @P0 EXIT ;  /* 0x000000000000094d */ /* 0x00cfea0003800000 */
[----:B------:R-:W-:Y:S05]  /*53f0*/  BRA `(.L_x_89) ;  /* 0xfffffffc00e87947 */ /* 0x000fea000383ffff */
.L_x_74:
[----:B------:R-:W-:-:S06]  /*5400*/  UISETP.GE.AND UP0, UPT, UR17, 0x4, UPT ;  /* 0x000000041100788c */ /* 0x000fcc000bf06270 */
[----:B------:R-:W-:-:S13]  /*5410*/  PLOP3.LUT P0, PT, PT, PT, UP0, 0x80, 0x8 ;  /* 0x000000000008781c */ /* 0x000fda0003f0f008 */
[----:B------:R-:W-:Y:S05]  /*5420*/  @!P0 EXIT ;  /* 0x000000000000894d */ /* 0x000fea0003800000 */
[----:B------:R-:W-:Y:S01]  /*5430*/  BAR.SYNC.DEFER_BLOCKING 0x6, 0xa0 ;  /* 0x0182800000007b1d */ /* 0x000fe20000010000 */
[C---:B------:R-:W-:Y:S01]  /*5440*/  IMAD.SHL.U32 R3, R56.reuse, 0x20, RZ ;  /* 0x0000002038037824 */ /* 0x040fe200078e00ff */
[C---:B------:R-:W-:Y:S01]  /*5450*/  LOP3.LUT P0, RZ, R56.reuse, 0x4, RZ, 0xc0, !PT ;  /* 0x0000000438ff7812 */ /* 0x040fe2000780c0ff */
[C---:B------:R-:W-:Y:S01]  /*5460*/  IMAD.SHL.U32 R2, R56.reuse, 0x10, RZ ;  /* 0x0000001038027824 */ /* 0x040fe200078e00ff */
[----:B------:R-:W-:Y:S01]  /*5470*/  CS2R R52, SRZ ;  /* 0x0000000000347805 */ /* 0x000fe2000001ff00 */
[C---:B------:R-:W-:Y:S01]  /*5480*/  IMAD.SHL.U32 R44, R56.reuse, 0x4, RZ ;  /* 0x00000004382c7824 */ /* 0x040fe200078e00ff */
[----:B------:R-:W-:Y:S01]  /*5490*/  UMOV UR44, 0x400 ;  /* 0x00000400002c7882 */ /* 0x000fe20000000000 */
[----:B------:R-:W1:Y:S01]  /*54a0*/  LDCU.64 UR4, c[0x0][0x890] ;  /* 0x00011200ff0477ac */ /* 0x000e620008000a00 */
[----:B------:R-:W2:Y:S01]  /*54b0*/  LDC.64 R42, c[0x0][0x8b0] ;  /* 0x00022c00ff2a7b82 */ /* 0x000ea20000000a00 */
[----:B------:R-:W-:Y:S01]  /*54c0*/  LOP3.LUT R6, R3, 0xc0, RZ, 0xc0, !PT ;  /* 0x000000c003067812 */ /* 0x000fe200078ec0ff */
[----:B------:R-:W-:Y:S01]  /*54d0*/  IMAD.U32 R23, R56, 0x10000, RZ ;  /* 0x0001000038177824 */ /* 0x000fe200078e00ff */
[----:B------:R-:W-:Y:S01]  /*54e0*/  ULEA UR44, UR47, UR44, 0x18 ;  /* 0x0000002c2f2c7291 */ /* 0x000fe2000f8ec0ff */
[----:B------:R-:W-:Y:S01]  /*54f0*/  LOP3.LUT R2, R2, 0x600, RZ, 0xc0, !PT ;  /* 0x0000060002027812 */ /* 0x000fe200078ec0ff */
[----:B------:R-:W-:Y:S01]  /*5500*/  IMAD.MOV.U32 R55, RZ, RZ, 0x20 ;  /* 0x00000020ff377424 */ /* 0x000fe200078e00ff */
[----:B------:R-:W-:Y:S01]  /*5510*/  LOP3.LUT R44, R6, 0x18, R44, 0xf8, !PT ;  /* 0x00000018062c7812 */ /* 0x000fe200078ef82c */
[----:B------:R-:W-:Y:S01]  /*5520*/  IMAD.MOV.U32 R54, RZ, RZ, 0x1 ;  /* 0x00000001ff367424 */ /* 0x000fe200078e00ff */
[----:B------:R-:W3:Y:S01]  /*5530*/  LDC.64 R40, c[0x0][0x8a8] ;  /* 0x00022a00ff287b82 */ /* 0x000ee20000000a00 */
[----:B------:R-:W-:Y:S01]  /*5540*/  SHF.R.U32.HI R6, RZ, 0x1, R56 ;  /* 0x00000001ff067819 */ /* 0x000fe20000011638 */
[----:B------:R-:W-:Y:S01]  /*5550*/  IMAD.MOV.U32 R22, RZ, RZ, RZ ;  /* 0x000000ffff167224 */ /* 0x000fe200078e00ff */
[--C-:B------:R-:W-:Y:S01]  /*5560*/  LOP3.LUT R2, R2, 0x20, R3.reuse, 0xf8, !PT ;  /* 0x0000002002027812 */ /* 0x100fe200078ef803 */
[----:B------:R-:W-:Y:S01]  /*5570*/  IMAD.MOV.U32 R51, RZ, RZ, RZ ;  /* 0x000000ffff337224 */ /* 0x000fe200078e00ff */
[----:B------:R-:W-:Y:S01]  /*5580*/  LOP3.LUT R23, R23, 0x600000, RZ, 0xc0, !PT ;  /* 0x0060000017177812 */ /* 0x000fe200078ec0ff */
[----:B------:R-:W4:Y:S01]  /*5590*/  LDCU UR60, c[0x0][0x370] ;  /* 0x00006e00ff3c77ac */ /* 0x000f220008000800 */
[----:B------:R-:W-:Y:S01]  /*55a0*/  LOP3.LUT R44, R44, 0x8, R6, 0x78, !PT ;  /* 0x000000082c2c7812 */ /* 0x000fe200078e7806 */
[----:B------:R-:W4:Y:S01]  /*55b0*/  LDS R0, [UR44+0x140] ;  /* 0x0001402cff007984 */ /* 0x000f220008000800 */
[----:B-1----:R-:W-:Y:S01]  /*55c0*/  IMAD.U32 R58, RZ, RZ, UR4 ;  /* 0x00000004ff3a7e24 */ /* 0x002fe2000f8e00ff */
[----:B------:R-:W-:Y:S01]  /*55d0*/  UIADD3 UR4, UPT, UPT, UR44, 0x200, URZ ;  /* 0x000002002c047890 */ /* 0x000fe2000fffe0ff */
[----:B------:R-:W-:Y:S01]  /*55e0*/  LOP3.LUT R2, R2, 0x100, R3, 0xf8, !PT ;  /* 0x0000010002027812 */ /* 0x000fe200078ef803 */
[----:B------:R-:W-:Y:S01]  /*55f0*/  IMAD.U32 R57, RZ, RZ, UR5 ;  /* 0x00000005ff397e24 */ /* 0x000fe2000f8e00ff */
[----:B------:R-:W-:Y:S01]  /*5600*/  LOP3.LUT R56, R56, 0x60, RZ, 0xc0, !PT ;  /* 0x0000006038387812 */ /* 0x000fe200078ec0ff */
[----:B------:R-:W1:Y:S01]  /*5610*/  LDCU UR43, c[0x0][0xb0c] ;  /* 0x00016180ff2b77ac */ /* 0x000e620008000800 */
[----:B------:R-:W-:Y:S01]  /*5620*/  LOP3.LUT R44, R2, R44, RZ, 0xfc, !PT ;  /* 0x0000002c022c7212 */ /* 0x000fe200078efcff */
[----:B------:R-:W-:Y:S01]  /*5630*/  IMAD.U32 R49, RZ, RZ, UR4 ;  /* 0x00000004ff317e24 */ /* 0x000fe2000f8e00ff */
[----:B------:R-:W-:Y:S01]  /*5640*/  SEL R55, R55, 0xffffffe0, !P0 ;  /* 0xffffffe037377807 */ /* 0x000fe20004000000 */
[----:B------:R-:W1:Y:S01]  /*5650*/  LDCU UR39, c[0x0][0xb30] ;  /* 0x00016600ff2777ac */ /* 0x000e620008000800 */
[----:B------:R-:W1:Y:S01]  /*5660*/  LDCU.64 UR54, c[0x0][0x888] ;  /* 0x00011100ff3677ac */ /* 0x000e620008000a00 */
[----:B------:R-:W1:Y:S01]  /*5670*/  LDCU.64 UR40, c[0x0][0xb28] ;  /* 0x00016500ff2877ac */ /* 0x000e620008000a00 */
[----:B------:R-:W1:Y:S01]  /*5680*/  LDCU.128 UR56, c[0x0][0xb10] ;  /* 0x00016200ff3877ac */ /* 0x000e620008000c00 */
[----:B------:R-:W1:Y:S01]  /*5690*/  LDCU UR53, c[0x0][0x374] ;  /* 0x00006e80ff3577ac */ /* 0x000e620008000800 */
[----:B------:R-:W-:Y:S01]  /*56a0*/  UMOV UR52, URZ ;  /* 0x000000ff00347c82 */ /* 0x000fe20008000000 */
[----:B------:R-:W-:Y:S01]  /*56b0*/  UMOV UR46, URZ ;  /* 0x000000ff002e7c82 */ /* 0x000fe20008000000 */
[----:B-1234-:R-:W-:-:S07]  /*56c0*/  IMAD.IADD R23, R0, 0x1, R23 ;  /* 0x0000000100177824 */ /* 0x01efce00078e0217 */
.L_x_133:
[C---:B------:R-:W-:Y:S02]  /*56d0*/  LEA R3, R51.reuse, UR44, 0x3 ;  /* 0x0000002c33037c11 */ /* 0x040fe4000f8e18ff */
[----:B------:R-:W-:Y:S02]  /*56e0*/  SHF.L.U32 R0, R52, 0x1f, RZ ;  /* 0x0000001f34007819 */ /* 0x000fe400000006ff */
[----:B-1----:R-:W-:Y:S02]  /*56f0*/  LEA R4, R51, UR44, 0x4 ;  /* 0x0000002c33047c11 */ /* 0x002fe4000f8e20ff */
[----:B------:R-:W1:Y:S02]  /*5700*/  SYNCS.PHASECHK.TRANS64.TRYWAIT P0, [R3+URZ+0x90], R0 ;  /* 0x00009000030075a7 */ /* 0x000e6400080011ff */
[----:B-12---:R-:W-:Y:S05]  /*5710*/  @!P0 BRA `(.L_x_90) ;  /* 0x0000003c00248947 */ /* 0x006fea0003800000 */
.L_x_181:
        /* <DEDUP_REMOVED lines=8> */
[----:B--2---:R-:W-:Y:S11]  /*57a0*/  LOP3.LUT P0, RZ, R6, 0x1, RZ, 0xc0, !PT ;  /* 0x0000000106ff7812 */ /* 0x004ff6000780c0ff */
[----:B------:R-:W-:Y:S02]  /*57b0*/  @!UPT UIADD3 URZ, UPT, UPT, URZ, URZ, URZ ;  /* 0x000000fffffff290 */ /* 0x000fe4000fffe0ff */
[----:B---3--:R-:W-:Y:S01]  /*57c0*/  VOTEU.ANY UP1, P0 ;  /* 0x0000000000ff7886 */ /* 0x008fe20000020100 */
[----:B------:R-:W-:Y:S01]  /*57d0*/  PLOP3.LUT P0, PT, PT, PT, UP1, 0x80, 0x8 ;  /* 0x000000000008781c */ /* 0x000fe20003f0f018 */
[----:B------:R-:W-:Y:S11]  /*57e0*/  UP2UR UR62, UPR, URZ, 0x2 ;  /* 0x00000002ff3e7883 */ /* 0x000ff60008000000 */
[----:B------:R-:W-:Y:S01]  /*57f0*/  @!UPT UIADD3 URZ, UPT, UPT, URZ, URZ, URZ ;  /* 0x000000fffffff290 */ /* 0x000fe2000fffe0ff */
[----:B-1----:R-:W-:Y:S02]  /*5800*/  @P0 SHF.R.U32.HI R0, RZ, 0x10, R5 ;  /* 0x00000010ff000819 */ /* 0x002fe40000011605 */
        /* <DEDUP_REMOVED lines=12> */
[----:B------:R-:W2:Y:S01]  /*58d0*/  LDCU UR12, c[0x0][0xb20] ;  /* 0x00016400ff0c77ac */ /* 0x000ea20008000800 */
[----:B------:R-:W-:Y:S02]  /*58e0*/  UIMAD.WIDE.U32 UR4, UR53, UR59, URZ ;  /* 0x0000003b350472a5 */ /* 0x000fe4000f8e00ff */
[----:B------:R-:W-:Y:S02]  /*58f0*/  UIMAD.WIDE.U32 UR6, UR60, UR56, URZ ;  /* 0x000000383c0672a5 */ /* 0x000fe4000f8e00ff */
[----:B------:R-:W-:Y:S02]  /*5900*/  UISETP.NE.AND UP0, UPT, UR58, 0x1, UPT ;  /* 0x000000013a00788c */ /* 0x000fe4000bf05270 */
[----:B------:R-:W-:Y:S02]  /*5910*/  UIMAD.WIDE.U32 UR8, UR37, UR59, URZ ;  /* 0x0000003b250872a5 */ /* 0x000fe4000f8e00ff */
[----:B------:R-:W-:Y:S02]  /*5920*/  UIMAD.WIDE.U32 UR10, UR38, UR56, URZ ;  /* 0x00000038260a72a5 */ /* 0x000fe4000f8e00ff */
[----:B------:R-:W-:Y:S02]  /*5930*/  UISETP.NE.AND UP1, UPT, UR43, 0x1, UPT ;  /* 0x000000012b00788c */ /* 0x000fe4000bf25270 */
[----:B------:R-:W-:Y:S01]  /*5940*/  UISETP.NE.AND UP2, UPT, UR42, 0x1, UPT ;  /* 0x000000012a00788c */ /* 0x000fe2000bf45270 */
[----:B------:R-:W-:Y:S02]  /*5950*/  UMOV UR4, UR5 ;  /* 0x0000000500047c82 */ /* 0x000fe40008000000 */
[----:B--2---:R-:W-:Y:S03]  /*5960*/  USHF.R.U32.HI UR5, URZ, UR12, UR4 ;  /* 0x0000000cff057299 */ /* 0x004fe60008011604 */
[----:B------:R-:W-:Y:S02]  /*5970*/  UMOV UR4, UR7 ;  /* 0x0000000700047c82 */ /* 0x000fe40008000000 */
[----:B------:R-:W-:Y:S02]  /*5980*/  USHF.R.U32.HI UR7, URZ, UR57, UR4 ;  /* 0x00000039ff077299 */ /* 0x000fe40008011604 */
[----:B------:R-:W-:Y:S02]  /*5990*/  USEL UR4, UR53, UR5, !UP0 ;  /* 0x0000000535047287 */ /* 0x000fe4000c000000 */
[----:B------:R-:W-:Y:S01]  /*59a0*/  USEL UR7, UR60, UR7, !UP1 ;  /* 0x000000073c077287 */ /* 0x000fe2000c800000 */
[----:B------:R-:W-:Y:S01]  /*59b0*/  UMOV UR5, UR9 ;  /* 0x0000000900057c82 */ /* 0x000fe20008000000 */
[----:B------:R-:W-:Y:S02]  /*59c0*/  UIMAD.WIDE.U32 UR8, UR4, UR40, URZ ;  /* 0x00000028040872a5 */ /* 0x000fe4000f8e00ff */
[----:B------:R-:W-:Y:S03]  /*59d0*/  USHF.R.U32.HI UR6, URZ, UR12, UR5 ;  /* 0x0000000cff067299 */ /* 0x000fe60008011605 */
[----:B------:R-:W-:Y:S01]  /*59e0*/  UMOV UR5, UR11 ;  /* 0x0000000b00057c82 */ /* 0x000fe20008000000 */
[----:B------:R-:W-:Y:S02]  /*59f0*/  UIMAD.WIDE.U32 UR10, UR7, UR40, URZ ;  /* 0x00000028070a72a5 */ /* 0x000fe4000f8e00ff */
[----:B------:R-:W-:Y:S02]  /*5a00*/  USHF.R.U32.HI UR12, URZ, UR57, UR5 ;  /* 0x00000039ff0c7299 */ /* 0x000fe40008011605 */
[----:B------:R-:W-:Y:S01]  /*5a10*/  USEL UR6, UR37, UR6, !UP0 ;  /* 0x0000000625067287 */ /* 0x000fe2000c000000 */
[----:B------:R-:W-:Y:S02]  /*5a20*/  UMOV UR5, UR9 ;  /* 0x0000000900057c82 */ /* 0x000fe40008000000 */
[----:B------:R-:W-:Y:S01]  /*5a30*/  UMOV UR10, UR11 ;  /* 0x0000000b000a7c82 */ /* 0x000fe20008000000 */
[----:B------:R-:W-:Y:S02]  /*5a40*/  @UP2 USHF.R.U32.HI UR4, URZ, UR41, UR5 ;  /* 0x00000029ff042299 */ /* 0x000fe40008011605 */
[----:B------:R-:W-:Y:S02]  /*5a50*/  @UP2 USHF.R.U32.HI UR7, URZ, UR41, UR10 ;  /* 0x00000029ff072299 */ /* 0x000fe4000801160a */
[----:B------:R-:W-:Y:S02]  /*5a60*/  UIMAD UR4, UR42, UR4, URZ ;  /* 0x000000042a0472a4 */ /* 0x000fe4000f8e02ff */
        /* <DEDUP_REMOVED lines=8> */
[----:B------:R-:W-:Y:S02]  /*5af0*/  USEL UR11, UR6, UR4, !UP2 ;  /* 0x00000004060b7287 */ /* 0x000fe4000d000000 */
[----:B------:R-:W-:Y:S02]  /*5b00*/  UIADD3 UR8, UPT, UPT, -UR5, URZ, URZ ;  /* 0x000000ff05087290 */ /* 0x000fe4000fffe1ff */
[----:B------:R-:W-:Y:S01]  /*5b10*/  UIADD3 UR10, UPT, UPT, -UR11, URZ, URZ ;  /* 0x000000ff0b0a7290 */ /* 0x000fe2000fffe1ff */
[----:B------:R-:W-:Y:S01]  /*5b20*/  @!UP0 UMOV UR4, UR9 ;  /* 0x0000000900048c82 */ /* 0x000fe20008000000 */
[----:B------:R-:W-:Y:S02]  /*5b30*/  UIADD3 UR9, UPT, UPT, -UR6, URZ, URZ ;  /* 0x000000ff06097290 */ /* 0x000fe4000fffe1ff */
[----:B------:R-:W-:Y:S02]  /*5b40*/  @!UP0 USHF.R.U32.HI UR4, URZ, UR41, UR4 ;  /* 0x00000029ff048299 */ /* 0x000fe40008011604 */
[----:B------:R-:W-:Y:S02]  /*5b50*/  UIMAD UR10, UR42, UR10, UR6 ;  /* 0x0000000a2a0a72a4 */ /* 0x000fe4000f8e0206 */
[----:B------:R-:W-:Y:S04]  /*5b60*/  @!UP0 USEL UR4, UR5, UR4, !UP2 ;  /* 0x0000000405048287 */ /* 0x000fe8000d000000 */
[----:B------:R-:W-:Y:S02]  /*5b70*/  @!UP0 UIMAD UR10, UR7, UR10, UR4 ;  /* 0x0000000a070a82a4 */ /* 0x000fe4000f8e0204 */
[----:B------:R-:W-:Y:S02]  /*5b80*/  @!UP0 UIADD3 UR11, UPT, UPT, UR11, -UR4, URZ ;  /* 0x800000040b0b8290 */ /* 0x000fe4000fffe0ff */
[----:B------:R-:W-:Y:S02]  /*5b90*/  UIMAD UR7, UR43, UR8, UR38 ;  /* 0x000000082b0772a4 */ /* 0x000fe4000f8e0226 */
[----:B------:R-:W-:Y:S02]  /*5ba0*/  @!UP0 UIMAD UR6, UR11, UR42, UR5 ;  /* 0x0000002a0b0682a4 */ /* 0x000fe4000f8e0205 */
[----:B------:R-:W-:Y:S01]  /*5bb0*/  UIMAD UR4, UR58, UR9, UR37 ;  /* 0x000000093a0472a4 */ /* 0x000fe2000f8e0225 */
[----:B------:R-:W-:Y:S02]  /*5bc0*/  @!UP0 UMOV UR5, UR10 ;  /* 0x0000000a00058c82 */ /* 0x000fe40008000000 */
[----:B------:R-:W-:Y:S02]  /*5bd0*/  UIMAD UR38, UR5, UR43, UR7 ;  /* 0x0000002b052672a4 */ /* 0x000fe4000f8e0207 */
[----:B------:R-:W-:Y:S11]  /*5be0*/  UIMAD UR37, UR6, UR58, UR4 ;  /* 0x0000003a062572a4 */ /* 0x000ff6000f8e0204 */
[----:B------:R-:W-:Y:S01]  /*5bf0*/  @!UPT UIADD3 URZ, UPT, UPT, URZ, URZ, URZ ;  /* 0x000000fffffff290 */ /* 0x000fe2000fffe0ff */
.L_x_91:
[----:B------:R-:W-:Y:S01]  /*5c00*/  UISETP.NE.AND UP0, UPT, UR39, 0x1, UPT ;  /* 0x000000012700788c */ /* 0x000fe2000bf05270 */
[----:B------:R-:W-:Y:S01]  /*5c10*/  LOP3.LUT P0, RZ, R49, 0x1b0, RZ, 0xc0, !PT ;  /* 0x000001b031ff7812 */ /* 0x000fe2000780c0ff */
[----:B------:R-:W-:Y:S01]  /*5c20*/  USHF.L.U32 UR50, UR16, 0x6, URZ ;  /* 0x0000000610327899 */ /* 0x000fe200080006ff */
[----:B------:R-:W-:Y:S01]  /*5c30*/  BSSY.RECONVERGENT B6, `(.L_x_92) ;  /* 0x0000034000067945 */ /* 0x000fe20003800200 */
[----:B------:R-:W-:Y:S01]  /*5c40*/  USHF.L.U32 UR49, UR20, 0x7, URZ ;  /* 0x0000000714317899 */ /* 0x000fe200080006ff */
[----:B------:R-:W-:Y:S06]  /*5c50*/  IADD3 R51, PT, PT, R51, 0x1, RZ ;  /* 0x0000000133337810 */ /* 0x000fec0007ffe0ff */
[----:B------:R-:W2:Y:S01]  /*5c60*/  @!UP0 LDCU.128 UR12, c[0x0][0xb10] ;  /* 0x00016200ff0c87ac */ /* 0x000ea20008000c00 */
[----:B------:R-:W3:Y:S01]  /*5c70*/  @!UP0 LDCU UR5, c[0x0][0xb0c] ;  /* 0x00016180ff0587ac */ /* 0x000ee20008000800 */
[----:B------:R-:W4:Y:S01]  /*5c80*/  @!UP0 LDCU UR10, c[0x0][0xb20] ;  /* 0x00016400ff0a87ac */ /* 0x000f220008000800 */
[----:B--2---:R-:W-:Y:S02]  /*5c90*/  UIMAD.WIDE.U32 UR8, UR38, UR12, URZ ;  /* 0x0000000c260872a5 */ /* 0x004fe4000f8e00ff */
[----:B------:R-:W-:Y:S02]  /*5ca0*/  UIMAD.WIDE.U32 UR6, UR37, UR15, URZ ;  /* 0x0000000f250672a5 */ /* 0x000fe4000f8e00ff */
[----:B------:R-:W-:Y:S03]  /*5cb0*/  @!UP0 UISETP.NE.AND UP1, UPT, UR14, 0x1, UPT ;  /* 0x000000010e00888c */ /* 0x000fe6000bf25270 */
[----:B------:R-:W-:Y:S01]  /*5cc0*/  @!UP0 UMOV UR4, UR9 ;  /* 0x0000000900048c82 */ /* 0x000fe20008000000 */
[----:B---3--:R-:W-:Y:S02]  /*5cd0*/  @!UP0 UISETP.NE.AND UP2, UPT, UR5, 0x1, UPT ;  /* 0x000000010500888c */ /* 0x008fe4000bf45270 */
[----:B------:R-:W-:Y:S01]  /*5ce0*/  @!UP0 USHF.R.U32.HI UR4, URZ, UR13, UR4 ;  /* 0x0000000dff048299 */ /* 0x000fe20008011604 */
[----:B------:R-:W-:Y:S02]  /*5cf0*/  @!UP0 UMOV UR6, UR7 ;  /* 0x0000000700068c82 */ /* 0x000fe40008000000 */
[----:B----4-:R-:W-:Y:S02]  /*5d00*/  @!UP0 USHF.R.U32.HI UR6, URZ, UR10, UR6 ;  /* 0x0000000aff068299 */ /* 0x010fe40008011606 */
[----:B------:R-:W-:Y:S02]  /*5d10*/  @!UP0 USEL UR7, UR38, UR4, !UP2 ;  /* 0x0000000426078287 */ /* 0x000fe4000d000000 */
[----:B------:R-:W-:Y:S04]  /*5d20*/  @!UP0 USEL UR6, UR37, UR6, !UP1 ;  /* 0x0000000625068287 */ /* 0x000fe8000c800000 */
[----:B------:R-:W-:Y:S02]  /*5d30*/  @!UP0 UIADD3 UR4, UPT, UPT, -UR7, UR6, URZ ;  /* 0x0000000607048290 */ /* 0x000fe4000fffe1ff */
[----:B------:R-:W-:Y:S02]  /*5d40*/  @!UP0 UIADD3 UR6, UPT, UPT, UR7, -UR6, URZ ;  /* 0x8000000607068290 */ /* 0x000fe4000fffe0ff */
[----:B------:R-:W-:Y:S02]  /*5d50*/  @!UP0 UIMAD UR38, UR4, UR5, UR38 ;  /* 0x00000005042682a4 */ /* 0x000fe4000f8e0226 */
[----:B------:R-:W-:Y:S01]  /*5d60*/  @!UP0 UIMAD UR37, UR6, UR14, UR37 ;  /* 0x0000000e062582a4 */ /* 0x000fe2000f8e0225 */
[----:B------:R-:W-:Y:S11]  /*5d70*/  @!P0 BRA `(.L_x_93) ;  /* 0x00000000007c8947 */ /* 0x000ff60003800000 */
[----:B------:R-:W2:Y:S01]  /*5d80*/  LDCU.64 UR8, c[0x4][0x80] ;  /* 0x01001000ff0877ac */ /* 0x000ea20008000a00 */
[----:B------:R-:W-:Y:S01]  /*5d90*/  MOV R2, 0x0 ;  /* 0x0000000000027802 */ /* 0x000fe20000000f00 */
[----:B------:R-:W-:Y:S02]  /*5da0*/  HFMA2 R12, -RZ, RZ, 0, 5.9604644775390625e-08 ;  /* 0x00000001ff0c7431 */ /* 0x000fe400000001ff */
[----:B------:R-:W-:Y:S01]  /*5db0*/  IMAD.MOV.U32 R8, RZ, RZ, 0x70 ;  /* 0x00000070ff087424 */ /* 0x000fe200078e00ff */
[----:B------:R3:W4:Y:S01]  /*5dc0*/  LDC.64 R14, c[0x4][R2] ;  /* 0x01000000020e7b82 */ /* 0x0007220000000a00 */
[----:B------:R-:W1:Y:S01]  /*5dd0*/  LDCU.64 UR6, c[0x4][0x88] ;  /* 0x01001100ff0677ac */ /* 0x000e620008000a00 */
[----:B------:R-:W-:Y:S01]  /*5de0*/  IMAD.MOV.U32 R13, RZ, RZ, RZ ;  /* 0x000000ffff0d7224 */ /* 0x000fe200078e00ff */
[----:B------:R-:W1:Y:S01]  /*5df0*/  LDCU.64 UR4, c[0x4][0x8] ;  /* 0x01000100ff0477ac */ /* 0x000e620008000a00 */
[----:B--2---:R-:W-:Y:S01]  /*5e00*/  MOV R5, UR9 ;  /* 0x0000000900057c02 */ /* 0x004fe20008000f00 */
[----:B------:R-:W-:Y:S01]  /*5e10*/  IMAD.U32 R4, RZ, RZ, UR8 ;  /* 0x00000008ff047e24 */ /* 0x000fe2000f8e00ff */
[----:B-1----:R-:W-:Y:S01]  /*5e20*/  MOV R7, UR7 ;  /* 0x0000000700077c02 */ /* 0x002fe20008000f00 */
[----:B------:R-:W-:Y:S01]  /*5e30*/  IMAD.U32 R6, RZ, RZ, UR6 ;  /* 0x00000006ff067e24 */ /* 0x000fe2000f8e00ff */
[----:B------:R-:W-:Y:S01]  /*5e40*/  MOV R11, UR5 ;  /* 0x00000005000b7c02 */ /* 0x000fe20008000f00 */
[----:B------:R-:W-:Y:S02]  /*5e50*/  IMAD.U32 R10, RZ, RZ, UR4 ;  /* 0x00000004ff0a7e24 */ /* 0x000fe4000f8e00ff */
[----:B------:R-:W-:Y:S07]  /*5e60*/  LEPC R20, `(.L_x_94) ;  /* 0x000000001014794e */ /* 0x000fee0000000000 */
[----:B---345:R-:W-:Y:S05]  /*5e70*/  CALL.ABS.NOINC R14 ;  /* 0x000000000e007343 */ /* 0x038fea0003c00000 */
.L_x_94:
[----:B------:R-:W1:Y:S01]  /*5e80*/  LDCU.64 UR8, c[0x4][0x80] ;  /* 0x01001000ff0877ac */ /* 0x000e620008000a00 */
[----:B------:R-:W2:Y:S01]  /*5e90*/  LDC.64 R2, c[0x4][R2] ;  /* 0x0100000002027b82 */ /* 0x000ea20000000a00 */
[----:B------:R-:W-:Y:S02]  /*5ea0*/  HFMA2 R12, -RZ, RZ, 0, 5.9604644775390625e-08 ;  /* 0x00000001ff0c7431 */ /* 0x000fe400000001ff */
[----:B------:R-:W-:Y:S02]  /*5eb0*/  IMAD.MOV.U32 R8, RZ, RZ, 0x70 ;  /* 0x00000070ff087424 */ /* 0x000fe400078e00ff */
[----:B------:R-:W-:Y:S01]  /*5ec0*/  IMAD.MOV.U32 R13, RZ, RZ, RZ ;  /* 0x000000ffff0d7224 */ /* 0x000fe200078e00ff */
[----:B------:R-:W3:Y:S01]  /*5ed0*/  LDCU.64 UR6, c[0x4][0x88] ;  /* 0x01001100ff0677ac */ /* 0x000ee20008000a00 */
[----:B------:R-:W4:Y:S01]  /*5ee0*/  LDCU.64 UR4, c[0x4][0x8] ;  /* 0x01000100ff0477ac */ /* 0x000f220008000a00 */
[----:B-1----:R-:W-:Y:S02]  /*5ef0*/  MOV R4, UR8 ;  /* 0x0000000800047c02 */ /* 0x002fe40008000f00 */
[----:B------:R-:W-:Y:S02]  /*5f00*/  MOV R5, UR9 ;  /* 0x0000000900057c02 */ /* 0x000fe40008000f00 */
[----:B---3--:R-:W-:Y:S01]  /*5f10*/  MOV R7, UR7 ;  /* 0x0000000700077c02 */ /* 0x008fe20008000f00 */
[----:B------:R-:W-:Y:S01]  /*5f20*/  IMAD.U32 R6, RZ, RZ, UR6 ;  /* 0x00000006ff067e24 */ /* 0x000fe2000f8e00ff */
[----:B----4-:R-:W-:Y:S01]  /*5f30*/  MOV R11, UR5 ;  /* 0x00000005000b7c02 */ /* 0x010fe20008000f00 */
[----:B------:R-:W-:Y:S02]  /*5f40*/  IMAD.U32 R10, RZ, RZ, UR4 ;  /* 0x00000004ff0a7e24 */ /* 0x000fe4000f8e00ff */
[----:B------:R-:W-:Y:S07]  /*5f50*/  LEPC R20, `(.L_x_93) ;  /* 0x000000001014794e */ /* 0x000fee0000000000 */
[----:B--2---:R-:W-:Y:S05]  /*5f60*/  CALL.ABS.NOINC R2 ;  /* 0x0000000002007343 */ /* 0x004fea0003c00000 */
.L_x_93:
[----:B------:R-:W-:Y:S05]  /*5f70*/  BSYNC.RECONVERGENT B6 ;  /* 0x0000000000067941 */ /* 0x000fea0003800200 */
.L_x_92:
[----:B------:R-:W-:Y:S02]  /*5f80*/  R2UR UR6, R48 ;  /* 0x00000000300672ca */ /* 0x000fe400000e0000 */
[----:B------:R-:W-:Y:S02]  /*5f90*/  R2UR UR5, R58 ;  /* 0x000000003a0572ca */ /* 0x000fe400000e0000 */
[----:B------:R-:W-:Y:S02]  /*5fa0*/  R2UR UR4, R57 ;  /* 0x00000000390472ca */ /* 0x000fe400000e0000 */
[----:B------:R-:W-:Y:S02]  /*5fb0*/  ISETP.NE.U32.AND P4, PT, R42, RZ, PT ;  /* 0x000000ff2a00720c */ /* 0x000fe40003f85070 */
[----:B------:R-:W-:Y:S02]  /*5fc0*/  ISETP.NE.U32.AND P2, PT, RZ, UR54, PT ;  /* 0x00000036ff007c0c */ /* 0x000fe4000bf45070 */
[----:B------:R-:W-:Y:S02]  /*5fd0*/  ISETP.NE.AND.EX P4, PT, R43, RZ, PT, P4 ;  /* 0x000000ff2b00720c */ /* 0x000fe40003f85340 */
[----:B------:R-:W-:Y:S01]  /*5fe0*/  ISETP.NE.AND.EX P2, PT, RZ, UR55, PT, P2 ;  /* 0x00000037ff007c0c */ /* 0x000fe2000bf45320 */
[----:B------:R-:W-:Y:S02]  /*5ff0*/  UISETP.NE.AND UP2, UPT, UR6, URZ, UPT ;  /* 0x000000ff0600728c */ /* 0x000fe4000bf45270 */
[----:B------:R-:W-:Y:S04]  /*6000*/  UISETP.NE.U32.AND UP0, UPT, UR5, URZ, UPT ;  /* 0x000000ff0500728c */ /* 0x000fe8000bf05070 */
[----:B------:R-:W-:Y:S01]  /*6010*/  UISETP.NE.AND.EX UP1, UPT, UR4, URZ, UPT, UP0 ;  /* 0x000000ff0400728c */ /* 0x000fe2000bf25300 */
[----:B------:R-:W-:Y:S01]  /*6020*/  PLOP3.LUT P1, PT, PT, PT, UP2, 0x80, 0x8 ;  /* 0x000000000008781c */ /* 0x000fe20003f2f028 */
[----:B------:R-:W-:Y:S03]  /*6030*/  UPLOP3.LUT UP0, UPT, UPT, UPT, UPT, 0x40, 0x4 ;  /* 0x000000000004789c */ /* 0x000fe60003f0e870 */
[----:B------:R-:W-:Y:S06]  /*6040*/  @UP2 UPLOP3.LUT UP0, UPT, UPT, UPT, UP1, 0x80, 0x8 ;  /* 0x000000000008289c */ /* 0x000fec0003f0f010 */
[----:B------:R-:W-:Y:S01]  /*6050*/  PLOP3.LUT P0, PT, PT, PT, UP0, 0x80, 0x8 ;  /* 0x000000000008781c */ /* 0x000fe20003f0f008 */
[----:B------:R-:W-:Y:S01]  /*6060*/  @!UPT UIADD3 URZ, UPT, UPT, URZ, URZ, URZ ;  /* 0x000000fffffff290 */ /* 0x000fe2000fffe0ff */
[----:B------:R-:W-:Y:S11]  /*6070*/  BRA.U !UP1, `(.L_x_95) ;  /* 0x0000000109407547 */ /* 0x000ff6000b800000 */
[----:B------:R-:W-:Y:S01]  /*6080*/  UISETP.NE.U32.AND UP0, UPT, UR54, URZ, UPT ;  /* 0x000000ff3600728c */ /* 0x000fe2000bf05070 */
[----:B------:R-:W-:Y:S01]  /*6090*/  R2UR UR6, R58 ;  /* 0x000000003a0672ca */ /* 0x000fe200000e0000 */
[----:B------:R-:W2:Y:S01]  /*60a0*/  LDCU.64 UR8, c[0x0][0x358] ;  /* 0x00006b00ff0877ac */ /* 0x000ea20008000a00 */
[----:B------:R-:W-:Y:S02]  /*60b0*/  HFMA2 R45, -RZ, RZ, 0, 5.9604644775390625e-08 ;  /* 0x00000001ff2d7431 */ /* 0x000fe400000001ff */
[----:B-1----:R-:W-:Y:S01]  /*60c0*/  IMAD.MOV.U32 R0, RZ, RZ, 0x1 ;  /* 0x00000001ff007424 */ /* 0x002fe200078e00ff */
[----:B------:R-:W-:Y:S06]  /*60d0*/  UISETP.NE.AND.EX UP0, UPT, UR55, URZ, UPT, UP0 ;  /* 0x000000ff3700728c */ /* 0x000fec000bf05300 */
[----:B------:R-:W-:Y:S05]  /*60e0*/  PLOP3.LUT P3, PT, PT, PT, UP0, 0x80, 0x8 ;  /* 0x000000000008781c */ /* 0x000fea0003f6f008 */
[----:B------:R-:W1:Y:S01]  /*60f0*/  @UP0 LDCU.64 UR4, c[0x0][0x888] ;  /* 0x00011100ff0407ac */ /* 0x000e620008000a00 */
[----:B------:R-:W-:Y:S07]  /*6100*/  @UP0 UIMAD UR6, UR36, UR6, URZ ;  /* 0x00000006240602a4 */ /* 0x000fee000f8e02ff */
[----:B------:R-:W-:Y:S01]  /*6110*/  @!P3 PRMT R45, R0, 0x7610, R45 ;  /* 0x00007610002db816 */ /* 0x000fe2000000002d */
[----:B-1----:R-:W-:Y:S06]  /*6120*/  @UP0 UIMAD.WIDE UR4, UR6, 0x4, UR4 ;  /* 0x00000004060408a5 */ /* 0x002fec000f8e0204 */
[----:B------:R-:W-:Y:S02]  /*6130*/  IMAD.U32 R2, RZ, RZ, UR4 ;  /* 0x00000004ff027e24 */ /* 0x000fe4000f8e00ff */
[----:B------:R-:W-:Y:S03]  /*6140*/  IMAD.U32 R3, RZ, RZ, UR5 ;  /* 0x00000005ff037e24 */ /* 0x000fe6000f8e00ff */
[----:B------:R-:W1:Y:S02]  /*6150*/  @!UP0 LDCU UR4, c[0x0][0x880] ;  /* 0x00011000ff0487ac */ /* 0x000e640008000800 */
[----:B--2--5:R2:W5:Y:S02]  /*6160*/  @P3 LDG.E R27, desc[UR8][R2.64] ;  /* 0x00000008021b3981 */ /* 0x024564000c1e1900 */
[----:B-12---:R-:W-:Y:S02]  /*6170*/  @!P3 MOV R27, UR4 ;  /* 0x00000004001bbc02 */ /* 0x006fe40008000f00 */
.L_x_95:
[----:B------:R-:W-:Y:S05]  /*6180*/  @!P4 BRA `(.L_x_96) ;  /* 0x000000000024c947 */ /* 0x000fea0003800000 */
[----:B------:R-:W-:Y:S01]  /*6190*/  ISETP.NE.U32.AND P3, PT, R40, RZ, PT ;  /* 0x000000ff2800720c */ /* 0x000fe20003f65070 */
[----:B------:R-:W2:Y:S03]  /*61a0*/  LDCU.64 UR4, c[0x0][0x358] ;  /* 0x00006b00ff0477ac */ /* 0x000ea60008000a00 */
[----:B------:R-:W-:Y:S11]  /*61b0*/  ISETP.NE.AND.EX P3, PT, R41, RZ, PT, P3 ;  /* 0x000000ff2900720c */ /* 0x000ff60003f65330 */
[----:B------:R-:W-:Y:S02]  /*61c0*/  @!UPT UIADD3 URZ, UPT, UPT, URZ, URZ, URZ ;  /* 0x000000fffffff290 */ /* 0x000fe4000fffe0ff */
[----:B------:R-:W3:Y:S01]  /*61d0*/  @P3 LDC.64 R2, c[0x0][0x8a8] ;  /* 0x00022a00ff023b82 */ /* 0x000ee20000000a00 */
[----:B-1----:R-:W-:Y:S04]  /*61e0*/  @P3 IMAD R0, R42, UR36, RZ ;  /* 0x000000242a003c24 */ /* 0x002fe8000f8e02ff */
[----:B---3--:R-:W-:Y:S05]  /*61f0*/  @P3 IMAD.WIDE R2, R0, 0x4, R2 ;  /* 0x0000000400023825 */ /* 0x008fea00078e0202 */
[----:B--2--5:R2:W5:Y:S02]  /*6200*/  @P3 LDG.E R24, desc[UR4][R2.64] ;  /* 0x0000000402183981 */ /* 0x024564000c1e1900 */
[----:B--2---:R-:W3:Y:S02]  /*6210*/  @!P3 LDC R24, c[0x0][0x8a0] ;  /* 0x00022800ff18bb82 */ /* 0x004ee40000000800 */
.L_x_96:
[----:B-----5:R-:W-:Y:S01]  /*6220*/  FSETP.NEU.AND P3, PT, R27, RZ, PT ;  /* 0x000000ff1b00720b */ /* 0x020fe20003f6d000 */
[----:B------:R-:W-:Y:S01]  /*6230*/  IMAD.SHL.U32 R63, R44, 0x2, RZ ;  /* 0x000000022c3f7824 */ /* 0x000fe200078e00ff */
[----:B------:R-:W-:Y:S01]  /*6240*/  SEL R4, RZ, 0xffffffff, P2 ;  /* 0xffffffffff047807 */ /* 0x000fe20001000000 */
[----:B------:R-:W-:Y:S01]  /*6250*/  BSSY B1, `(.L_x_97) ;  /* 0x0000036000017945 */ /* 0x000fe20003800000 */
[----:B------:R-:W-:Y:S01]  /*6260*/  @P1 LOP3.LUT P2, RZ, R45, 0xff, RZ, 0xc0, !PT ;  /* 0x000000ff2dff1812 */ /* 0x000fe2000784c0ff */
[----:B------:R-:W-:Y:S01]  /*6270*/  VIADD R61, R63, UR44 ;  /* 0x0000002c3f3d7c36 */ /* 0x000fe20008000000 */
[----:B-1----:R-:W-:Y:S01]  /*6280*/  @P1 SEL R0, RZ, 0xffffffff, P3 ;  /* 0xffffffffff001807 */ /* 0x002fe20001800000 */
[----:B------:R-:W-:Y:S01]  /*6290*/  IMAD.MOV.U32 R64, RZ, RZ, 0x1 ;  /* 0x00000001ff407424 */ /* 0x000fe200078e00ff */
[----:B------:R-:W-:Y:S01]  /*62a0*/  LOP3.LUT R54, R54, 0x1, RZ, 0x3c, !PT ;  /* 0x0000000136367812 */ /* 0x000fe200078e3cff */
[----:B------:R-:W-:Y:S01]  /*62b0*/  IMAD.MOV.U32 R62, RZ, RZ, RZ ;  /* 0x000000ffff3e7224 */ /* 0x000fe200078e00ff */
[----:B------:R-:W-:Y:S02]  /*62c0*/  @P0 SEL R0, R4, R0, !P2 ;  /* 0x0000000004000207 */ /* 0x000fe40005000000 */
[----:B------:R-:W-:Y:S02]  /*62d0*/  CS2R R38, SRZ ;  /* 0x0000000000267805 */ /* 0x000fe4000001ff00 */
[----:B------:R-:W-:Y:S02]  /*62e0*/  LEA R26, R22, UR44, 0x3 ;  /* 0x0000002c161a7c11 */ /* 0x000fe4000f8e18ff */
[----:B------:R-:W-:Y:S02]  /*62f0*/  CS2R R36, SRZ ;  /* 0x0000000000247805 */ /* 0x000fe4000001ff00 */
[----:B------:R-:W-:Y:S02]  /*6300*/  @P1 LOP3.LUT R0, R0, 0x1, RZ, 0xc0, !PT ;  /* 0x0000000100001812 */ /* 0x000fe400078ec0ff */
[----:B------:R-:W-:Y:S02]  /*6310*/  CS2R R30, SRZ ;  /* 0x00000000001e7805 */ /* 0x000fe4000001ff00 */
[----:B------:R-:W-:Y:S02]  /*6320*/  SHF.L.U32 R2, R53, 0x1f, RZ ;  /* 0x0000001f35027819 */ /* 0x000fe400000006ff */
[----:B------:R-:W-:Y:S02]  /*6330*/  CS2R R28, SRZ ;  /* 0x00000000001c7805 */ /* 0x000fe4000001ff00 */
[----:B------:R-:W-:Y:S01]  /*6340*/  ISETP.NE.U32.OR P5, PT, R0, 0x1, !P1 ;  /* 0x000000010000780c */ /* 0x000fe20004fa5470 */
[----:B------:R-:W-:Y:S01]  /*6350*/  IMAD.IADD R60, R55, 0x1, R61 ;  /* 0x00000001373c7824 */ /* 0x000fe200078e023d */
[----:B------:R-:W-:Y:S02]  /*6360*/  PLOP3.LUT P2, PT, PT, PT, UP1, 0x80, 0x8 ;  /* 0x000000000008781c */ /* 0x000fe40003f4f018 */
[----:B------:R-:W-:Y:S02]  /*6370*/  LEA.HI R25, R22, R22, RZ, 0x1 ;  /* 0x0000001616197211 */ /* 0x000fe400078f08ff */
[----:B------:R-:W-:Y:S02]  /*6380*/  LOP3.LUT P4, R50, R45, 0xff, RZ, 0xc0, !PT ;  /* 0x000000ff2d327812 */ /* 0x000fe4000788c0ff */
[----:B------:R-:W-:Y:S02]  /*6390*/  SEL R3, RZ, 0xffffffff, P3 ;  /* 0xffffffffff037807 */ /* 0x000fe40001800000 */
[----:B------:R-:W-:Y:S03]  /*63a0*/  P2R R59, PR, RZ, 0x20 ;  /* 0x00000020ff3b7803 */ /* 0x000fe60000000000 */
[----:B------:R-:W-:Y:S02]  /*63b0*/  @P5 SHF.L.U32 R0, R54, 0x1f, RZ ;  /* 0x0000001f36005819 */ /* 0x000fe400000006ff */
[----:B------:R-:W-:Y:S02]  /*63c0*/  @P2 SEL R3, R4, R3, !P4 ;  /* 0x0000000304032207 */ /* 0x000fe40006000000 */
[----:B------:R1:W2:Y:S02]  /*63d0*/  @P5 SYNCS.PHASECHK.TRANS64.TRYWAIT P1, [UR44+0x40], R0 ;  /* 0x00004000ff0055a7 */ /* 0x0002a4000802112c */
[----:B------:R-:W-:Y:S04]  /*63e0*/  LOP3.LUT R3, R3, 0x1, RZ, 0xc0, !PT ;  /* 0x0000000103037812 */ /* 0x000fe800078ec0ff */
[----:B------:R-:W-:Y:S04]  /*63f0*/  ISETP.NE.U32.AND P2, PT, R3, 0x1, PT ;  /* 0x000000010300780c */ /* 0x000fe80003f45070 */
[----:B------:R-:W-:Y:S01]  /*6400*/  P2R R65, PR, RZ, 0x4 ;  /* 0x00000004ff417803 */ /* 0x000fe20000000000 */
[----:B------:R4:W3:Y:S01]  /*6410*/  SYNCS.PHASECHK.TRANS64.TRYWAIT P0, [R26+URZ+0xb0], R2 ;  /* 0x0000b0021a0075a7 */ /* 0x0008e200080011ff */
[C---:B-1----:R-:W-:Y:S01]  /*6420*/  IMAD.SHL.U32 R0, R25.reuse, 0x40, RZ ;  /* 0x0000004019007824 */ /* 0x042fe200078e00ff */
[----:B------:R-:W-:Y:S04]  /*6430*/  LOP3.LUT R25, R25, 0xffe, RZ, 0xc0, !PT ;  /* 0x00000ffe19197812 */ /* 0x000fe800078ec0ff */
[----:B------:R-:W-:Y:S01]  /*6440*/  LOP3.LUT R0, R0, 0xffffff80, RZ, 0xc0, !PT ;  /* 0xffffff8000007812 */ /* 0x000fe200078ec0ff */
[----:B------:R-:W-:Y:S04]  /*6450*/  IMAD.IADD R25, R22, 0x1, -R25 ;  /* 0x0000000116197824 */ /* 0x000fe800078e0a19 */
[----:B------:R-:W-:Y:S04]  /*6460*/  IMAD.IADD R0, R23, 0x1, R0 ;  /* 0x0000000117007824 */ /* 0x000fe800078e0200 */
[----:B------:R-:W-:Y:S01]  /*6470*/  IMAD R25, R25, 0x100000, R0 ;  /* 0x0010000019197824 */ /* 0x000fe200078e0200 */
[----:B--2---:R-:W-:Y:S01]  /*6480*/  @P5 SEL R64, RZ, 0x1, !P1 ;  /* 0x00000001ff405807 */ /* 0x004fe20004800000 */
[----:B----4-:R-:W-:Y:S06]  /*6490*/  @!P5 BRA `(.L_x_98) ;  /* 0x000000000044d947 */ /* 0x010fec0003800000 */
[----:B------:R-:W-:Y:S01]  /*64a0*/  IMAD.MOV.U32 R38, RZ, RZ, RZ ;  /* 0x000000ffff267224 */ /* 0x000fe200078e00ff */
[----:B------:R-:W-:Y:S01]  /*64b0*/  ISETP.NE.AND P1, PT, R64, RZ, PT ;  /* 0x000000ff4000720c */ /* 0x000fe20003f25270 */
[----:B------:R-:W-:Y:S01]  /*64c0*/  BSSY B0, `(.L_x_99) ;  /* 0x0000008000007945 */ /* 0x000fe20003800000 */
[----:B------:R-:W-:Y:S02]  /*64d0*/  CS2R R30, SRZ ;  /* 0x00000000001e7805 */ /* 0x000fe4000001ff00 */
[----:B------:R-:W-:Y:S02]  /*64e0*/  CS2R R28, SRZ ;  /* 0x00000000001c7805 */ /* 0x000fe4000001ff00 */
[----:B------:R-:W-:Y:S07]  /*64f0*/  CS2R R36, SRZ ;  /* 0x0000000000247805 */ /* 0x000fee000001ff00 */
[----:B------:R-:W-:Y:S05]  /*6500*/  @P1 BRA `(.L_x_100) ;  /* 0x00000000000c1947 */ /* 0x000fea0003800000 */
[----:B------:R-:W-:Y:S04]  /*6510*/  SHF.L.U32 R3, R54, 0x1f, RZ ;  /* 0x0000001f36037819 */ /* 0x000fe800000006ff */
[----:B------:R-:W1:Y:S02]  /*6520*/  SYNCS.PHASECHK.TRANS64.TRYWAIT P1, [UR44+0x40], R3 ;  /* 0x00004003ff0075a7 */ /* 0x000e64000802112c */
[----:B-1----:R-:W-:Y:S05]  /*6530*/  @!P1 BRA `(.L_x_101) ;  /* 0x0000002c00b09947 */ /* 0x002fea0003800000 */
.L_x_100:
[----:B------:R-:W-:Y:S05]  /*6540*/  BSYNC B0 ;  /* 0x0000000000007941 */ /* 0x000fea0003800000 */
.L_x_99:
[----:B------:R-:W-:Y:S01]  /*6550*/  ISETP.NE.AND P1, PT, R65, RZ, PT ;  /* 0x000000ff4100720c */ /* 0x000fe20003f25270 */
[----:B------:R-:W-:Y:S11]  /*6560*/  HFMA2 R62, -RZ, RZ, 0, 5.9604644775390625e-08 ;  /* 0x00000001ff3e7431 */ /* 0x000ff600000001ff */
[----:B------:R-:W-:Y:S01]  /*6570*/  @!UPT UIADD3 URZ, UPT, UPT, URZ, URZ, URZ ;  /* 0x000000fffffff290 */ /* 0x000fe2000fffe0ff */
[----:B------:R-:W-:Y:S05]  /*6580*/  @P1 WARPSYNC.ALL ;  /* 0x0000000000001948 */ /* 0x000fea0003800000 */
[----:B------:R2:W4:Y:S04]  /*6590*/  @P1 LDSM.16.M88.4 R28, [R63+UR44+0x200] ;  /* 0x0002002c3f1c183b */ /* 0x0005280008000200 */
[----:B------:R2:W1:Y:S02]  /*65a0*/  @P1 LDSM.16.M88.4 R36, [R60+0x200] ;  /* 0x000200003c24183b */ /* 0x0004640000000200 */
.L_x_98:
[----:B------:R-:W-:Y:S05]  /*65b0*/  BSYNC B1 ;  /* 0x0000000000017941 */ /* 0x000fea0003800000 */
.L_x_97:
[----:B-1----:R-:W-:Y:S04]  /*65c0*/  SHF.R.U32.HI R0, RZ, 0x15, R25 ;  /* 0x00000015ff007819 */ /* 0x002fe80000011619 */
[----:B------:R-:W-:Y:S01]  /*65d0*/  LOP3.LUT P1, RZ, R0, 0x3, R46, 0x48, !PT ;  /* 0x0000000300ff7812 */ /* 0x000fe2000782482e */
[----:B------:R-:W-:Y:S01]  /*65e0*/  @!UPT UIADD3 URZ, UPT, UPT, URZ, URZ, URZ ;  /* 0x000000fffffff290 */ /* 0x000fe2000fffe0ff */
[----:B---3--:R-:W-:Y:S11]  /*65f0*/  @P0 BRA `(.L_x_102) ;  /* 0x0000000000080947 */ /* 0x008ff60003800000 */
[----:B------:R-:W1:Y:S02]  /*6600*/  SYNCS.PHASECHK.TRANS64.TRYWAIT P0, [R26+URZ+0xb0], R2 ;  /* 0x0000b0021a0075a7 */ /* 0x000e6400080011ff */
[----:B-1----:R-:W-:Y:S05]  /*6610*/  @!P0 BRA `(.L_x_103) ;  /* 0x0000002c00908947 */ /* 0x002fea0003800000 */
.L_x_102:
[----:B------:R-:W-:Y:S05]  /*6620*/  @!P1 BRA `(.L_x_104) ;  /* 0x0000000000409947 */ /* 0x000fea0003800000 */
[----:B------:R-:W3:Y:S01]  /*6630*/  LDCU.64 UR8, c[0x4][0x70] ;  /* 0x01000e00ff0877ac */ /* 0x000ee20008000a00 */
[----:B------:R-:W-:Y:S01]  /*6640*/  MOV R3, 0x0 ;  /* 0x0000000000037802 */ /* 0x000fe20000000f00 */
[----:B------:R-:W-:Y:S02]  /*6650*/  HFMA2 R12, -RZ, RZ, 0, 5.9604644775390625e-08 ;  /* 0x00000001ff0c7431 */ /* 0x000fe400000001ff */
[----:B------:R-:W-:Y:S02]  /*6660*/  IMAD.MOV.U32 R8, RZ, RZ, 0x192 ;  /* 0x00000192ff087424 */ /* 0x000fe400078e00ff */
[----:B------:R-:W-:Y:S01]  /*6670*/  IMAD.MOV.U32 R13, RZ, RZ, RZ ;  /* 0x000000ffff0d7224 */ /* 0x000fe200078e00ff */
[----:B------:R-:W5:Y:S01]  /*6680*/  LDCU.64 UR6, c[0x4][0x78] ;  /* 0x01000f00ff0677ac */ /* 0x000f620008000a00 */
[----:B-1----:R-:W1:Y:S01]  /*6690*/  LDC.64 R2, c[0x4][R3] ;  /* 0x0100000003027b82 */ /* 0x002e620000000a00 */
[----:B------:R-:W2:Y:S01]  /*66a0*/  LDCU.64 UR4, c[0x4][0x10] ;  /* 0x01000200ff0477ac */ /* 0x000ea20008000a00 */
[----:B---3--:R-:W-:Y:S01]  /*66b0*/  MOV R5, UR9 ;  /* 0x0000000900057c02 */ /* 0x008fe20008000f00 */
[----:B------:R-:W-:Y:S01]  /*66c0*/  IMAD.U32 R4, RZ, RZ, UR8 ;  /* 0x00000008ff047e24 */ /* 0x000fe2000f8e00ff */
[----:B-----5:R-:W-:Y:S01]  /*66d0*/  MOV R7, UR7 ;  /* 0x0000000700077c02 */ /* 0x020fe20008000f00 */
[----:B------:R-:W-:Y:S01]  /*66e0*/  IMAD.U32 R6, RZ, RZ, UR6 ;  /* 0x00000006ff067e24 */ /* 0x000fe2000f8e00ff */
[----:B--2---:R-:W-:Y:S01]  /*66f0*/  MOV R11, UR5 ;  /* 0x00000005000b7c02 */ /* 0x004fe20008000f00 */
[----:B------:R-:W-:Y:S02]  /*6700*/  IMAD.U32 R10, RZ, RZ, UR4 ;  /* 0x00000004ff0a7e24 */ /* 0x000fe4000f8e00ff */
[----:B------:R-:W-:Y:S07]  /*6710*/  LEPC R20, `(.L_x_104) ;  /* 0x000000001014794e */ /* 0x000fee0000000000 */
[----:B-1--4-:R-:W-:Y:S05]  /*6720*/  CALL.ABS.NOINC R2 ;  /* 0x0000000002007343 */ /* 0x012fea0003c00000 */
.L_x_104:
[----:B----4-:R-:W-:Y:S01]  /*6730*/  SHF.L.U32 R3, R28, 0x10, RZ ;  /* 0x000000101c037819 */ /* 0x010fe200000006ff */
[----:B------:R-:W-:Y:S05]  /*6740*/  WARPSYNC.ALL ;  /* 0x0000000000007948 */ /* 0x000fea0003800000 */
[----:B------:R-:W-:Y:S01]  /*6750*/  R2UR UR4, R25 ;  /* 0x00000000190472ca */ /* 0x000fe200000e0000 */
[----:B------:R-:W-:Y:S01]  /*6760*/  BSSY.RECONVERGENT B0, `(.L_x_105) ;  /* 0x000004e000007945 */ /* 0x000fe20003800200 */
[C---:B------:R-:W-:Y:S02]  /*6770*/  SHF.L.U32 R20, R29.reuse, 0x10, RZ ;  /* 0x000000101d147819 */ /* 0x040fe400000006ff */
[----:B------:R-:W-:Y:S02]  /*6780*/  LOP3.LUT R21, R29, 0xffff0000, RZ, 0xc0, !PT ;  /* 0xffff00001d157812 */ /* 0x000fe400078ec0ff */
[----:B------:R-:W-:Y:S07]  /*6790*/  ISETP.NE.AND P0, PT, R56, RZ, PT ;  /* 0x000000ff3800720c */ /* 0x000fee0003f05270 */
[----:B------:R-:W3:Y:S02]  /*67a0*/  LDTM.16dp256bit.x4 R4, tmem[UR4] ;  /* 0x00000004000479ee */ /* 0x000ee40008120000 */
[----:B---3--:R-:W-:Y:S01]  /*67b0*/  FMUL R0, R24, R4 ;  /* 0x0000000418007220 */ /* 0x008fe20000400000 */
[----:B------:R-:W-:Y:S01]  /*67c0*/  LOP3.LUT R4, R28, 0xffff0000, RZ, 0xc0, !PT ;  /* 0xffff00001c047812 */ /* 0x000fe200078ec0ff */
[C---:B-1----:R-:W-:Y:S01]  /*67d0*/  FMUL R2, R24.reuse, R5 ;  /* 0x0000000518027220 */ /* 0x042fe20000400000 */
[C---:B------:R-:W-:Y:S01]  /*67e0*/  FMUL R7, R24.reuse, R7 ;  /* 0x0000000718077220 */ /* 0x040fe20000400000 */
[C---:B------:R-:W-:Y:S01]  /*67f0*/  FFMA R0, R27.reuse, R3, R0 ;  /* 0x000000031b007223 */ /* 0x040fe20000000000 */
[C---:B------:R-:W-:Y:S01]  /*6800*/  FMUL R3, R24.reuse, R6 ;  /* 0x0000000618037220 */ /* 0x040fe20000400000 */
[C---:B------:R-:W-:Y:S01]  /*6810*/  FFMA R2, R27.reuse, R4, R2 ;  /* 0x000000041b027223 */ /* 0x040fe20000000002 */
[C---:B------:R-:W-:Y:S01]  /*6820*/  FMUL R4, R24.reuse, R8 ;  /* 0x0000000818047220 */ /* 0x040fe20000400000 */
[C---:B------:R-:W-:Y:S01]  /*6830*/  FMUL R8, R24.reuse, R12 ;  /* 0x0000000c18087220 */ /* 0x040fe20000400000 */
[----:B------:R-:W-:Y:S01]  /*6840*/  FMUL R12, R24, R16 ;  /* 0x00000010180c7220 */ /* 0x000fe20000400000 */
[----:B------:R-:W-:Y:S01]  /*6850*/  SHF.L.U32 R16, R30, 0x10, RZ ;  /* 0x000000101e107819 */ /* 0x000fe200000006ff */
[C---:B------:R-:W-:Y:S01]  /*6860*/  FFMA R3, R27.reuse, R20, R3 ;  /* 0x000000141b037223 */ /* 0x040fe20000000003 */
[----:B------:R-:W-:Y:S01]  /*6870*/  F2FP.BF16.F32.PACK_AB R32, R2, R0 ;  /* 0x000000000220723e */ /* 0x000fe200000010ff */
[C---:B------:R-:W-:Y:S01]  /*6880*/  FFMA R7, R27.reuse, R21, R7 ;  /* 0x000000151b077223 */ /* 0x040fe20000000007 */
[----:B------:R-:W-:Y:S01]  /*6890*/  LOP3.LUT R0, R30, 0xffff0000, RZ, 0xc0, !PT ;  /* 0xffff00001e007812 */ /* 0x000fe200078ec0ff */
[----:B------:R-:W-:Y:S01]  /*68a0*/  FFMA R4, R27, R16, R4 ;  /* 0x000000101b047223 */ /* 0x000fe20000000004 */
[C---:B------:R-:W-:Y:S01]  /*68b0*/  SHF.L.U32 R2, R31.reuse, 0x10, RZ ;  /* 0x000000101f027819 */ /* 0x040fe200000006ff */
[C---:B------:R-:W-:Y:S01]  /*68c0*/  FMUL R5, R24.reuse, R9 ;  /* 0x0000000918057220 */ /* 0x040fe20000400000 */
[----:B------:R-:W-:Y:S01]  /*68d0*/  LOP3.LUT R16, R31, 0xffff0000, RZ, 0xc0, !PT ;  /* 0xffff00001f107812 */ /* 0x000fe200078ec0ff */
[----:B------:R-:W-:Y:S01]  /*68e0*/  FMUL R6, R24, R10 ;  /* 0x0000000a18067220 */ /* 0x000fe20000400000 */
[----:B------:R-:W-:Y:S01]  /*68f0*/  F2FP.BF16.F32.PACK_AB R33, R7, R3 ;  /* 0x000000030721723e */ /* 0x000fe200000010ff */
[C---:B------:R-:W-:Y:S01]  /*6900*/  FFMA R5, R27.reuse, R0, R5 ;  /* 0x000000001b057223 */ /* 0x040fe20000000005 */
[C---:B------:R-:W-:Y:S01]  /*6910*/  SHF.L.U32 R0, R36.reuse, 0x10, RZ ;  /* 0x0000001024007819 */ /* 0x040fe200000006ff */
[----:B------:R-:W-:Y:S01]  /*6920*/  FFMA R6, R27, R2, R6 ;  /* 0x000000021b067223 */ /* 0x000fe20000000006 */
[----:B------:R-:W-:Y:S01]  /*6930*/  LOP3.LUT R2, R36, 0xffff0000, RZ, 0xc0, !PT ;  /* 0xffff000024027812 */ /* 0x000fe200078ec0ff */
[C---:B------:R-:W-:Y:S01]  /*6940*/  FMUL R11, R24.reuse, R11 ;  /* 0x0000000b180b7220 */ /* 0x040fe20000400000 */
[----:B------:R-:W-:Y:S01]  /*6950*/  SHF.L.U32 R3, R37, 0x10, RZ ;  /* 0x0000001025037819 */ /* 0x000fe200000006ff */
[C---:B------:R-:W-:Y:S01]  /*6960*/  FMUL R9, R24.reuse, R13 ;  /* 0x0000000d18097220 */ /* 0x040fe20000400000 */
[----:B------:R-:W-:Y:S01]  /*6970*/  F2FP.BF16.F32.PACK_AB R34, R5, R4 ;  /* 0x000000040522723e */ /* 0x000fe200000010ff */
[C---:B------:R-:W-:Y:S01]  /*6980*/  FMUL R10, R24.reuse, R14 ;  /* 0x0000000e180a7220 */ /* 0x040fe20000400000 */
[C---:B------:R-:W-:Y:S01]  /*6990*/  FFMA R11, R27.reuse, R16, R11 ;  /* 0x000000101b0b7223 */ /* 0x040fe2000000000b */
[C---:B------:R-:W-:Y:S01]  /*69a0*/  FFMA R8, R27.reuse, R0, R8 ;  /* 0x000000001b087223 */ /* 0x040fe20000000008 */
[----:B------:R-:W-:Y:S01]  /*69b0*/  FFMA R9, R27, R2, R9 ;  /* 0x000000021b097223 */ /* 0x000fe20000000009 */
[----:B------:R-:W-:Y:S01]  /*69c0*/  LOP3.LUT R0, R37, 0xffff0000, RZ, 0xc0, !PT ;  /* 0xffff000025007812 */ /* 0x000fe200078ec0ff */
[----:B------:R-:W-:Y:S01]  /*69d0*/  FFMA R10, R27, R3, R10 ;  /* 0x000000031b0a7223 */ /* 0x000fe2000000000a */
[----:B------:R-:W-:Y:S01]  /*69e0*/  FMUL R15, R24, R15 ;  /* 0x0000000f180f7220 */ /* 0x000fe20000400000 */
[----:B------:R-:W-:Y:S01]  /*69f0*/  SHF.L.U32 R2, R38, 0x10, RZ ;  /* 0x0000001026027819 */ /* 0x000fe200000006ff */
[----:B------:R-:W-:Y:S01]  /*6a00*/  FMUL R13, R24, R17 ;  /* 0x00000011180d7220 */ /* 0x000fe20000400000 */
[----:B------:R-:W-:Y:S01]  /*6a10*/  LOP3.LUT R3, R38, 0xffff0000, RZ, 0xc0, !PT ;  /* 0xffff000026037812 */ /* 0x000fe200078ec0ff */
[C---:B------:R-:W-:Y:S01]  /*6a20*/  FMUL R14, R24.reuse, R18 ;  /* 0x00000012180e7220 */ /* 0x040fe20000400000 */
[----:B------:R-:W-:Y:S01]  /*6a30*/  SHF.L.U32 R4, R39, 0x10, RZ ;  /* 0x0000001027047819 */ /* 0x000fe200000006ff */
[----:B------:R-:W-:Y:S01]  /*6a40*/  FFMA R15, R27, R0, R15 ;  /* 0x000000001b0f7223 */ /* 0x000fe2000000000f */
[----:B------:R-:W-:Y:S01]  /*6a50*/  LOP3.LUT R5, R39, 0xffff0000, RZ, 0xc0, !PT ;  /* 0xffff000027057812 */ /* 0x000fe200078ec0ff */
[----:B------:R-:W-:Y:S01]  /*6a60*/  FMUL R19, R24, R19 ;  /* 0x0000001318137220 */ /* 0x000fe20000400000 */
[C---:B------:R-:W-:Y:S01]  /*6a70*/  FFMA R12, R27.reuse, R2, R12 ;  /* 0x000000021b0c7223 */ /* 0x040fe2000000000c */
[C---:B------:R-:W-:Y:S01]  /*6a80*/  FFMA R13, R27.reuse, R3, R13 ;  /* 0x000000031b0d7223 */ /* 0x040fe2000000000d */
[C---:B------:R-:W-:Y:S01]  /*6a90*/  FFMA R14, R27.reuse, R4, R14 ;  /* 0x000000041b0e7223 */ /* 0x040fe2000000000e */
[----:B------:R-:W-:Y:S01]  /*6aa0*/  FFMA R19, R27, R5, R19 ;  /* 0x000000051b137223 */ /* 0x000fe20000000013 */
[----:B------:R-:W-:Y:S02]  /*6ab0*/  F2FP.BF16.F32.PACK_AB R35, R11, R6 ;  /* 0x000000060b23723e */ /* 0x000fe400000010ff */
[----:B------:R-:W-:Y:S02]  /*6ac0*/  F2FP.BF16.F32.PACK_AB R8, R9, R8 ;  /* 0x000000080908723e */ /* 0x000fe400000010ff */
[----:B------:R-:W-:Y:S01]  /*6ad0*/  F2FP.BF16.F32.PACK_AB R9, R15, R10 ;  /* 0x0000000a0f09723e */ /* 0x000fe200000010ff */
[----:B------:R1:W-:Y:S01]  /*6ae0*/  STSM.16.M88.4 [R61+0x200], R32 ;  /* 0x000200203d007844 */ /* 0x0003e20000000200 */
[----:B------:R-:W-:Y:S02]  /*6af0*/  F2FP.BF16.F32.PACK_AB R10, R13, R12 ;  /* 0x0000000c0d0a723e */ /* 0x000fe400000010ff */
[----:B------:R-:W-:Y:S05]  /*6b00*/  F2FP.BF16.F32.PACK_AB R11, R19, R14 ;  /* 0x0000000e130b723e */ /* 0x000fea00000010ff */
[----:B------:R1:W-:Y:S01]  /*6b10*/  STSM.16.M88.4 [R60+0x200], R8 ;  /* 0x000200083c007844 */ /* 0x0003e20000000200 */
[----:B------:R-:W-:Y:S01]  /*6b20*/  @!PT LDS RZ, [RZ] ;  /* 0x00000000fffff984 */ /* 0x000fe20000000800 */
[----:B------:R-:W-:Y:S01]  /*6b30*/  @!PT LDS RZ, [RZ] ;  /* 0x00000000fffff984 */ /* 0x000fe20000000800 */
[----:B------:R-:W-:Y:S01]  /*6b40*/  @!PT LDS RZ, [RZ] ;  /* 0x00000000fffff984 */ /* 0x000fe20000000800 */
[----:B------:R-:W-:Y:S01]  /*6b50*/  @!PT LDS RZ, [RZ] ;  /* 0x00000000fffff984 */ /* 0x000fe20000000800 */
[----:B------:R3:W-:Y:S07]  /*6b60*/  MEMBAR.ALL.CTA ;  /* 0x0000000000007992 */ /* 0x0007ee0000008000 */
[----:B---3--:R-:W3:Y:S02]  /*6b70*/  FENCE.VIEW.ASYNC.S ;  /* 0x00000000000073c6 */ /* 0x008ee40000000000 */
[----:B---3--:R-:W-:Y:S06]  /*6b80*/  BAR.SYNC.DEFER_BLOCKING 0x1, 0x80 ;  /* 0x0042000000007b1d */ /* 0x008fec0000010000 */
[----:B------:R-:W-:Y:S05]  /*6b90*/  @P0 BRA `(.L_x_106) ;  /* 0x0000000000280947 */ /* 0x000fea0003800000 */
[----:B------:R-:W3:Y:S01]  /*6ba0*/  LDCU.64 UR6, c[0x0][0x348] ;  /* 0x00006900ff0677ac */ /* 0x000ee20008000a00 */
[----:B------:R-:W-:Y:S01]  /*6bb0*/  UIADD3 UR4, UPT, UPT, UR44, 0x200, URZ ;  /* 0x000002002c047890 */ /* 0x000fe2000fffe0ff */
[----:B------:R-:W-:Y:S05]  /*6bc0*/  UMOV UR51, UR36 ;  /* 0x0000002400337c82 */ /* 0x000fea0008000000 */
[----:B------:R-:W-:Y:S04]  /*6bd0*/  MOV R49, UR4 ;  /* 0x0000000400317c02 */ /* 0x000fe80008000f00 */
[----:B------:R-:W-:Y:S01]  /*6be0*/  R2UR UR48, R49 ;  /* 0x00000000313072ca */ /* 0x000fe200000e0000 */
[----:B---3--:R-:W-:Y:S04]  /*6bf0*/  UIADD3 UR4, UP0, UPT, UR6, 0x680, URZ ;  /* 0x0000068006047890 */ /* 0x008fe8000ff1e0ff */
[----:B------:R-:W-:Y:S09]  /*6c00*/  UIADD3.X UR5, UPT, UPT, URZ, UR7, URZ, UP0, !UPT ;  /* 0x00000007ff057290 */ /* 0x000ff200087fe4ff */
[----:B------:R3:W-:Y:S01]  /*6c10*/  UTMASTG.3D [UR48], [UR4] ;  /* 0x00000030040073b5 */ /* 0x0007e20008010000 */
[----:B------:R0:W-:Y:S01]  /*6c20*/  UTMACMDFLUSH ;  /* 0x00000000000079b7 */ /* 0x0001e20000000000 */
[----:B---3--:R-:W-:Y:S04]  /*6c30*/  DEPBAR.LE SB0, 0x1 ;  /* 0x000080400000791a */ /* 0x008fe80000000000 */
.L_x_106:
[----:B------:R-:W-:Y:S05]  /*6c40*/  BSYNC.RECONVERGENT B0 ;  /* 0x0000000000007941 */ /* 0x000fea0003800200 */
.L_x_105:
[----:B------:R-:W-:Y:S01]  /*6c50*/  BAR.SYNC.DEFER_BLOCKING 0x1, 0x80 ;  /* 0x0042000000007b1d */ /* 0x000fe20000010000 */
[----:B------:R-:W-:Y:S01]  /*6c60*/  ISETP.NE.AND P1, PT, R59, RZ, PT ;  /* 0x000000ff3b00720c */ /* 0x000fe20003f25270 */
[----:B------:R-:W-:Y:S01]  /*6c70*/  UISETP.NE.AND UP0, UPT, UR52, URZ, UPT ;  /* 0x000000ff3400728c */ /* 0x000fe2000bf05270 */
[----:B------:R-:W-:Y:S11]  /*6c80*/  LEA R2, R62, UR44, 0x3 ;  /* 0x0000002c3e027c11 */ /* 0x000ff6000f8e18ff */
[----:B------:R-:W-:Y:S01]  /*6c90*/  @P1 SHF.L.U32 R3, R54, 0x1f, RZ ;  /* 0x0000001f36031819 */ /* 0x000fe200000006ff */
[----:B------:R-:W-:Y:S06]  /*6ca0*/  BRA.U !UP0, `(.L_x_107) ;  /* 0x0000000108247547 */ /* 0x000fec000b800000 */
[----:B------:R-:W-:Y:S01]  /*6cb0*/  IMAD.U32 R4, RZ, RZ, UR46 ;  /* 0x0000002eff047e24 */ /* 0x000fe2000f8e00ff */
[----:B------:R-:W-:Y:S01]  /*6cc0*/  MOV R0, UR47 ;  /* 0x0000002f00007c02 */ /* 0x000fe20008000f00 */
[----:B------:R-:W-:Y:S03]  /*6cd0*/  UIADD3 UR4, UPT, UPT, UR46, 0x1, URZ ;  /* 0x000000012e047890 */ /* 0x000fe6000fffe0ff */
[----:B------:R-:W-:Y:S01]  /*6ce0*/  @P1 LEA R4, R4, UR44, 0x3 ;  /* 0x0000002c04041c11 */ /* 0x000fe2000f8e18ff */
[----:B------:R-:W-:Y:S04]  /*6cf0*/  UISETP.NE.AND UP0, UPT, UR4, 0x4, UPT ;  /* 0x000000040400788c */ /* 0x000fe8000bf05270 */
[----:B------:R-:W-:Y:S01]  /*6d00*/  @P1 VIADD R4, R4, 0x60 ;  /* 0x0000006004041836 */ /* 0x000fe20000000000 */
[----:B------:R-:W-:Y:S04]  /*6d10*/  USEL UR46, UR4, URZ, UP0 ;  /* 0x000000ff042e7287 */ /* 0x000fe80008000000 */
[----:B------:R-:W-:Y:S04]  /*6d20*/  @P1 PRMT R0, R0, 0x654, R4 ;  /* 0x0000065400001816 */ /* 0x000fe80000000004 */
[----:B------:R3:W-:Y:S04]  /*6d30*/  @P1 SYNCS.ARRIVE.TRANS64.RED.A1T0 RZ, [R0+URZ], RZ ;  /* 0x000000ff00ff19a7 */ /* 0x0007e800081004ff */
.L_x_107:
[----:B------:R-:W4:Y:S01]  /*6d40*/  @P1 SYNCS.PHASECHK.TRANS64.TRYWAIT P0, [R2+URZ+0x40], R3 ;  /* 0x00004003020015a7 */ /* 0x000f2200080011ff */
[----:B------:R-:W-:Y:S01]  /*6d50*/  BSSY B1, `(.L_x_108) ;  /* 0x0000013000017945 */ /* 0x000fe20003800000 */
[----:B----4-:R-:W-:Y:S03]  /*6d60*/  @P1 SEL R64, RZ, 0x1, !P0 ;  /* 0x00000001ff401807 */ /* 0x010fe60004000000 */
[----:B------:R-:W-:Y:S05]  /*6d70*/  @!P1 BRA `(.L_x_109) ;  /* 0x0000000000409947 */ /* 0x000fea0003800000 */
[----:B------:R-:W-:Y:S01]  /*6d80*/  ISETP.NE.AND P1, PT, R65, RZ, PT ;  /* 0x000000ff4100720c */ /* 0x000fe20003f25270 */
[----:B------:R-:W-:Y:S01]  /*6d90*/  BSSY B0, `(.L_x_110) ;  /* 0x0000009000007945 */ /* 0x000fe20003800000 */
[----:B------:R-:W-:Y:S11]  /*6da0*/  ISETP.NE.AND P0, PT, R64, RZ, PT ;  /* 0x000000ff4000720c */ /* 0x000ff60003f05270 */
[----:B------:R-:W-:Y:S05]  /*6db0*/  @P1 IMAD R4, R62, 0x1000, R63 ;  /* 0x000010003e041824 */ /* 0x000fea00078e023f */
[----:B------:R-:W-:Y:S05]  /*6dc0*/  @P1 IADD3 R3, PT, PT, R4, UR44, RZ ;  /* 0x0000002c04031c10 */ /* 0x000fea000fffe0ff */
[----:B------:R-:W-:Y:S01]  /*6dd0*/  @P1 IMAD.IADD R3, R55, 0x1, R3 ;  /* 0x0000000137031824 */ /* 0x000fe200078e0203 */
[----:B------:R-:W-:Y:S06]  /*6de0*/  @P0 BRA `(.L_x_111) ;  /* 0x00000000000c0947 */ /* 0x000fec0003800000 */
[----:B---3--:R-:W-:Y:S04]  /*6df0*/  SHF.L.U32 R0, R54, 0x1f, RZ ;  /* 0x0000001f36007819 */ /* 0x008fe800000006ff */
[----:B------:R-:W3:Y:S02]  /*6e00*/  SYNCS.PHASECHK.TRANS64.TRYWAIT P0, [R2+URZ+0x40], R0 ;  /* 0x00004000020075a7 */ /* 0x000ee400080011ff */
[----:B---3--:R-:W-:Y:S05]  /*6e10*/  @!P0 BRA `(.L_x_112) ;  /* 0x0000002400a48947 */ /* 0x008fea0003800000 */
.L_x_111:
[----:B------:R-:W-:Y:S05]  /*6e20*/  BSYNC B0 ;  /* 0x0000000000007941 */ /* 0x000fea0003800000 */
.L_x_110:
[----:B------:R-:W-:Y:S02]  /*6e30*/  ISETP.NE.AND P0, PT, R65, RZ, PT ;  /* 0x000000ff4100720c */ /* 0x000fe40003f05270 */
[----:B------:R-:W-:Y:S11]  /*6e40*/  IADD3 R62, PT, PT, R62, 0x1, RZ ;  /* 0x000000013e3e7810 */ /* 0x000ff60007ffe0ff */
[----:B------:R-:W-:Y:S05]  /*6e50*/  @P0 WARPSYNC.ALL ;  /* 0x0000000000000948 */ /* 0x000fea0003800000 */
[----:B------:R4:W1:Y:S04]  /*6e60*/  @P0 LDSM.16.M88.4 R28, [R4+UR44+0x200] ;  /* 0x0002002c041c083b */ /* 0x0008680008000200 */
[----:B------:R4:W1:Y:S02]  /*6e70*/  @P0 LDSM.16.M88.4 R36, [R3+0x200] ;  /* 0x000200000324083b */ /* 0x0008640000000200 */
.L_x_109:
[----:B------:R-:W-:Y:S05]  /*6e80*/  BSYNC B1 ;  /* 0x0000000000017941 */ /* 0x000fea0003800000 */
.L_x_108:
[----:B---3--:R-:W-:Y:S05]  /*6e90*/  VIADD R0, R25, 0x20 ;  /* 0x0000002019007836 */ /* 0x008fea0000000000 */
[----:B------:R-:W-:Y:S04]  /*6ea0*/  SHF.R.U32.HI R0, RZ, 0x15, R0 ;  /* 0x00000015ff007819 */ /* 0x000fe80000011600 */
[----:B------:R-:W-:Y:S11]  /*6eb0*/  LOP3.LUT P0, RZ, R0, 0x3, R46, 0x48, !PT ;  /* 0x0000000300ff7812 */ /* 0x000ff6000780482e */
[----:B------:R-:W-:Y:S02]  /*6ec0*/  @!UPT UIADD3 URZ, UPT, UPT, URZ, URZ, URZ ;  /* 0x000000fffffff290 */ /* 0x000fe4000fffe0ff */
[----:B------:R-:W-:Y:S05]  /*6ed0*/  @!P0 BRA `(.L_x_113) ;  /* 0x0000000000408947 */ /* 0x000fea0003800000 */
[----:B------:R-:W3:Y:S01]  /*6ee0*/  LDCU.64 UR8, c[0x4][0x70] ;  /* 0x01000e00ff0877ac */ /* 0x000ee20008000a00 */
[----:B----4-:R-:W-:Y:S01]  /*6ef0*/  MOV R3, 0x0 ;  /* 0x0000000000037802 */ /* 0x010fe20000000f00 */
[----:B------:R-:W-:Y:S02]  /*6f00*/  HFMA2 R12, -RZ, RZ, 0, 5.9604644775390625e-08 ;  /* 0x00000001ff0c7431 */ /* 0x000fe400000001ff */
[----:B-1----:R-:W-:Y:S02]  /*6f10*/  IMAD.MOV.U32 R8, RZ, RZ, 0x192 ;  /* 0x00000192ff087424 */ /* 0x002fe400078e00ff */
[----:B------:R-:W-:Y:S01]  /*6f20*/  IMAD.MOV.U32 R13, RZ, RZ, RZ ;  /* 0x000000ffff0d7224 */ /* 0x000fe200078e00ff */
[----:B------:R-:W1:Y:S01]  /*6f30*/  LDCU.64 UR6, c[0x4][0x78] ;  /* 0x01000f00ff0677ac */ /* 0x000e620008000a00 */
[----:B------:R-:W4:Y:S01]  /*6f40*/  LDC.64 R2, c[0x4][R3] ;  /* 0x0100000003027b82 */ /* 0x000f220000000a00 */
[----:B------:R-:W5:Y:S01]  /*6f50*/  LDCU.64 UR4, c[0x4][0x10] ;  /* 0x01000200ff0477ac */ /* 0x000f620008000a00 */
[----:B---3--:R-:W-:Y:S01]  /*6f60*/  MOV R5, UR9 ;  /* 0x0000000900057c02 */ /* 0x008fe20008000f00 */
[----:B------:R-:W-:Y:S01]  /*6f70*/  IMAD.U32 R4, RZ, RZ, UR8 ;  /* 0x00000008ff047e24 */ /* 0x000fe2000f8e00ff */
[----:B-1----:R-:W-:Y:S01]  /*6f80*/  MOV R7, UR7 ;  /* 0x0000000700077c02 */ /* 0x002fe20008000f00 */
[----:B------:R-:W-:Y:S01]  /*6f90*/  IMAD.U32 R6, RZ, RZ, UR6 ;  /* 0x00000006ff067e24 */ /* 0x000fe2000f8e00ff */
[----:B-----5:R-:W-:Y:S01]  /*6fa0*/  MOV R11, UR5 ;  /* 0x00000005000b7c02 */ /* 0x020fe20008000f00 */
[----:B------:R-:W-:Y:S02]  /*6fb0*/  IMAD.U32 R10, RZ, RZ, UR4 ;  /* 0x00000004ff0a7e24 */ /* 0x000fe4000f8e00ff */
[----:B------:R-:W-:Y:S07]  /*6fc0*/  LEPC R20, `(.L_x_113) ;  /* 0x000000001014794e */ /* 0x000fee0000000000 */
[----:B--2-4-:R-:W-:Y:S05]  /*6fd0*/  CALL.ABS.NOINC R2 ;  /* 0x0000000002007343 */ /* 0x014fea0003c00000 */
.L_x_113:
[----:B-1--4-:R-:W-:Y:S01]  /*6fe0*/  SHF.L.U32 R3, R28, 0x10, RZ ;  /* 0x000000101c037819 */ /* 0x012fe200000006ff */
[----:B------:R-:W-:Y:S05]  /*6ff0*/  WARPSYNC.ALL ;  /* 0x0000000000007948 */ /* 0x000fea0003800000 */
[----:B------:R-:W-:Y:S01]  /*7000*/  R2UR UR4, R25 ;  /* 0x00000000190472ca */ /* 0x000fe200000e0000 */
[----:B------:R-:W-:Y:S01]  /*7010*/  BSSY.RECONVERGENT B0, `(.L_x_114) ;  /* 0x0000056000007945 */ /* 0x000fe20003800200 */
[----:B------:R-:W-:Y:S02]  /*7020*/  SHF.L.U32 R20, R30, 0x10, RZ ;  /* 0x000000101e147819 */ /* 0x000fe400000006ff */
[----:B------:R-:W-:Y:S02]  /*7030*/  ISETP.NE.AND P6, PT, R59, RZ, PT ;  /* 0x000000ff3b00720c */ /* 0x000fe40003fc5270 */
[----:B------:R-:W-:Y:S07]  /*7040*/  ISETP.NE.AND P0, PT, R56, RZ, PT ;  /* 0x000000ff3800720c */ /* 0x000fee0003f05270 */
[----:B------:R-:W1:Y:S02]  /*7050*/  LDTM.16dp256bit.x4 R4, tmem[UR4+0x20] ;  /* 0x00002004000479ee */ /* 0x000e640008120000 */
[----:B-1----:R-:W-:Y:S01]  /*7060*/  FMUL R0, R24, R4 ;  /* 0x0000000418007220 */ /* 0x002fe20000400000 */
[----:B------:R-:W-:Y:S01]  /*7070*/  LOP3.LUT R4, R28, 0xffff0000, RZ, 0xc0, !PT ;  /* 0xffff00001c047812 */ /* 0x000fe200078ec0ff */
[C---:B------:R-:W-:Y:S01]  /*7080*/  FMUL R2, R24.reuse, R5 ;  /* 0x0000000518027220 */ /* 0x040fe20000400000 */
[----:B------:R-:W-:Y:S01]  /*7090*/  SHF.L.U32 R5, R29, 0x10, RZ ;  /* 0x000000101d057819 */ /* 0x000fe200000006ff */
[----:B------:R-:W-:Y:S01]  /*70a0*/  FFMA R0, R27, R3, R0 ;  /* 0x000000031b007223 */ /* 0x000fe20000000000 */
[C---:B------:R-:W-:Y:S01]  /*70b0*/  FMUL R3, R24.reuse, R6 ;  /* 0x0000000618037220 */ /* 0x040fe20000400000 */
[----:B------:R-:W-:Y:S01]  /*70c0*/  LOP3.LUT R6, R29, 0xffff0000, RZ, 0xc0, !PT ;  /* 0xffff00001d067812 */ /* 0x000fe200078ec0ff */
[C---:B------:R-:W-:Y:S01]  /*70d0*/  FFMA R2, R27.reuse, R4, R2 ;  /* 0x000000041b027223 */ /* 0x040fe20000000002 */
[C---:B------:R-:W-:Y:S01]  /*70e0*/  FMUL R7, R24.reuse, R7 ;  /* 0x0000000718077220 */ /* 0x040fe20000400000 */
[C---:B------:R-:W-:Y:S01]  /*70f0*/  FFMA R3, R27.reuse, R5, R3 ;  /* 0x000000051b037223 */ /* 0x040fe20000000003 */
[C---:B------:R-:W-:Y:S01]  /*7100*/  FMUL R4, R24.reuse, R8 ;  /* 0x0000000818047220 */ /* 0x040fe20000400000 */
[----:B------:R-:W-:Y:S01]  /*7110*/  FMUL R5, R24, R9 ;  /* 0x0000000918057220 */ /* 0x000fe20000400000 */
[----:B------:R-:W-:Y:S01]  /*7120*/  F2FP.BF16.F32.PACK_AB R32, R2, R0 ;  /* 0x000000000220723e */ /* 0x000fe200000010ff */
[C---:B------:R-:W-:Y:S01]  /*7130*/  FFMA R7, R27.reuse, R6, R7 ;  /* 0x000000061b077223 */ /* 0x040fe20000000007 */
[----:B------:R-:W-:Y:S01]  /*7140*/  LOP3.LUT R0, R30, 0xffff0000, RZ, 0xc0, !PT ;  /* 0xffff00001e007812 */ /* 0x000fe200078ec0ff */
[----:B------:R-:W-:Y:S01]  /*7150*/  FFMA R4, R27, R20, R4 ;  /* 0x000000141b047223 */ /* 0x000fe20000000004 */
[----:B------:R-:W-:Y:S01]  /*7160*/  SHF.L.U32 R2, R31, 0x10, RZ ;  /* 0x000000101f027819 */ /* 0x000fe200000006ff */
[----:B------:R-:W-:Y:S01]  /*7170*/  FMUL R6, R24, R10 ;  /* 0x0000000a18067220 */ /* 0x000fe20000400000 */
[----:B------:R-:W-:Y:S01]  /*7180*/  F2FP.BF16.F32.PACK_AB R33, R7, R3 ;  /* 0x000000030721723e */ /* 0x000fe200000010ff */
[----:B------:R-:W-:Y:S01]  /*7190*/  FFMA R5, R27, R0, R5 ;  /* 0x000000001b057223 */ /* 0x000fe20000000005 */
[----:B------:R-:W-:Y:S01]  /*71a0*/  LOP3.LUT R3, R31, 0xffff0000, RZ, 0xc0, !PT ;  /* 0xffff00001f037812 */ /* 0x000fe200078ec0ff */
[----:B------:R-:W-:Y:S01]  /*71b0*/  FFMA R6, R27, R2, R6 ;  /* 0x000000021b067223 */ /* 0x000fe20000000006 */
[----:B------:R-:W-:Y:S01]  /*71c0*/  SHF.L.U32 R7, R36, 0x10, RZ ;  /* 0x0000001024077819 */ /* 0x000fe200000006ff */
[----:B------:R-:W-:Y:S01]  /*71d0*/  FMUL R11, R24, R11 ;  /* 0x0000000b180b7220 */ /* 0x000fe20000400000 */
[----:B------:R-:W-:Y:S01]  /*71e0*/  LOP3.LUT R0, R36, 0xffff0000, RZ, 0xc0, !PT ;  /* 0xffff000024007812 */ /* 0x000fe200078ec0ff */
[C---:B------:R-:W-:Y:S01]  /*71f0*/  FMUL R8, R24.reuse, R12 ;  /* 0x0000000c18087220 */ /* 0x040fe20000400000 */
[----:B------:R-:W-:Y:S01]  /*7200*/  SHF.L.U32 R2, R37, 0x10, RZ ;  /* 0x0000001025027819 */ /* 0x000fe200000006ff */
[C---:B------:R-:W-:Y:S01]  /*7210*/  FMUL R9, R24.reuse, R13 ;  /* 0x0000000d18097220 */ /* 0x040fe20000400000 */
[----:B------:R-:W-:Y:S01]  /*7220*/  F2FP.BF16.F32.PACK_AB R34, R5, R4 ;  /* 0x000000040522723e */ /* 0x000fe200000010ff */
[----:B------:R-:W-:Y:S01]  /*7230*/  FFMA R11, R27, R3, R11 ;  /* 0x000000031b0b7223 */ /* 0x000fe2000000000b */
[----:B------:R-:W-:Y:S01]  /*7240*/  SHF.L.U32 R3, R39, 0x10, RZ ;  /* 0x0000001027037819 */ /* 0x000fe200000006ff */
[----:B------:R-:W-:Y:S01]  /*7250*/  FFMA R8, R27, R7, R8 ;  /* 0x000000071b087223 */ /* 0x000fe20000000008 */
[----:B------:R-:W-:Y:S01]  /*7260*/  LOP3.LUT R4, R39, 0xffff0000, RZ, 0xc0, !PT ;  /* 0xffff000027047812 */ /* 0x000fe200078ec0ff */
[----:B------:R-:W-:Y:S01]  /*7270*/  FFMA R9, R27, R0, R9 ;  /* 0x000000001b097223 */ /* 0x000fe20000000009 */
[----:B------:R-:W-:Y:S01]  /*7280*/  LOP3.LUT R0, R37, 0xffff0000, RZ, 0xc0, !PT ;  /* 0xffff000025007812 */ /* 0x000fe200078ec0ff */
[C---:B------:R-:W-:Y:S01]  /*7290*/  FMUL R10, R24.reuse, R14 ;  /* 0x0000000e180a7220 */ /* 0x040fe20000400000 */
[----:B------:R-:W-:Y:S01]  /*72a0*/  F2FP.BF16.F32.PACK_AB R35, R11, R6 ;  /* 0x000000060b23723e */ /* 0x000fe200000010ff */
[----:B------:R-:W-:Y:S01]  /*72b0*/  FMUL R15, R24, R15 ;  /* 0x0000000f180f7220 */ /* 0x000fe20000400000 */
[----:B------:R-:W-:Y:S01]  /*72c0*/  F2FP.BF16.F32.PACK_AB R8, R9, R8 ;  /* 0x000000080908723e */ /* 0x000fe200000010ff */
[C---:B------:R-:W-:Y:S01]  /*72d0*/  FFMA R10, R27.reuse, R2, R10 ;  /* 0x000000021b0a7223 */ /* 0x040fe2000000000a */
[C---:B------:R-:W-:Y:S01]  /*72e0*/  SHF.L.U32 R2, R38.reuse, 0x10, RZ ;  /* 0x0000001026027819 */ /* 0x040fe200000006ff */
[----:B------:R-:W-:Y:S01]  /*72f0*/  FFMA R15, R27, R0, R15 ;  /* 0x000000001b0f7223 */ /* 0x000fe2000000000f */
[----:B------:R-:W-:Y:S01]  /*7300*/  LOP3.LUT R0, R38, 0xffff0000, RZ, 0xc0, !PT ;  /* 0xffff000026007812 */ /* 0x000fe200078ec0ff */
[----:B------:R1:W-:Y:S01]  /*7310*/  STSM.16.M88.4 [R61+0x1200], R32 ;  /* 0x001200203d007844 */ /* 0x0003e20000000200 */
[C---:B------:R-:W-:Y:S01]  /*7320*/  FMUL R12, R24.reuse, R16 ;  /* 0x00000010180c7220 */ /* 0x040fe20000400000 */
[C---:B------:R-:W-:Y:S01]  /*7330*/  FMUL R13, R24.reuse, R17 ;  /* 0x00000011180d7220 */ /* 0x040fe20000400000 */
[----:B------:R-:W-:Y:S01]  /*7340*/  F2FP.BF16.F32.PACK_AB R9, R15, R10 ;  /* 0x0000000a0f09723e */ /* 0x000fe200000010ff */
[C---:B------:R-:W-:Y:S01]  /*7350*/  FMUL R14, R24.reuse, R18 ;  /* 0x00000012180e7220 */ /* 0x040fe20000400000 */
[----:B------:R-:W-:Y:S01]  /*7360*/  FMUL R19, R24, R19 ;  /* 0x0000001318137220 */ /* 0x000fe20000400000 */
[C---:B------:R-:W-:Y:S01]  /*7370*/  FFMA R12, R27.reuse, R2, R12 ;  /* 0x000000021b0c7223 */ /* 0x040fe2000000000c */
[----:B------:R-:W-:Y:S01]  /*7380*/  MOV R2, UR46 ;  /* 0x0000002e00027c02 */ /* 0x000fe20008000f00 */
[C---:B------:R-:W-:Y:S01]  /*7390*/  FFMA R13, R27.reuse, R0, R13 ;  /* 0x000000001b0d7223 */ /* 0x040fe2000000000d */
[C---:B------:R-:W-:Y:S01]  /*73a0*/  FFMA R14, R27.reuse, R3, R14 ;  /* 0x000000031b0e7223 */ /* 0x040fe2000000000e */
[----:B------:R-:W-:Y:S01]  /*73b0*/  FFMA R19, R27, R4, R19 ;  /* 0x000000041b137223 */ /* 0x000fe20000000013 */
[----:B------:R-:W-:Y:S02]  /*73c0*/  @P6 LEA R2, R2, UR44, 0x3 ;  /* 0x0000002c02026c11 */ /* 0x000fe4000f8e18ff */
[----:B------:R-:W-:Y:S02]  /*73d0*/  F2FP.BF16.F32.PACK_AB R10, R13, R12 ;  /* 0x0000000c0d0a723e */ /* 0x000fe400000010ff */
[----:B------:R-:W-:Y:S02]  /*73e0*/  F2FP.BF16.F32.PACK_AB R11, R19, R14 ;  /* 0x0000000e130b723e */ /* 0x000fe400000010ff */
[----:B------:R-:W-:Y:S02]  /*73f0*/  MOV R0, UR47 ;  /* 0x0000002f00007c02 */ /* 0x000fe40008000f00 */
[----:B------:R-:W-:Y:S01]  /*7400*/  @P6 IADD3 R2, PT, PT, R2, 0x60, RZ ;  /* 0x0000006002026810 */ /* 0x000fe20007ffe0ff */
[----:B------:R1:W-:Y:S01]  /*7410*/  STSM.16.M88.4 [R60+0x1200], R8 ;  /* 0x001200083c007844 */ /* 0x0003e20000000200 */
[----:B------:R-:W-:Y:S02]  /*7420*/  @P6 SHF.L.U32 R3, R54, 0x1f, RZ ;  /* 0x0000001f36036819 */ /* 0x000fe400000006ff */
[----:B------:R-:W-:Y:S01]  /*7430*/  @P6 PRMT R0, R0, 0x654, R2 ;  /* 0x0000065400006816 */ /* 0x000fe20000000002 */
[----:B------:R-:W-:Y:S01]  /*7440*/  @!PT LDS RZ, [RZ] ;  /* 0x00000000fffff984 */ /* 0x000fe20000000800 */
[----:B------:R-:W-:Y:S01]  /*7450*/  @!PT LDS RZ, [RZ] ;  /* 0x00000000fffff984 */ /* 0x000fe20000000800 */
[----:B------:R-:W-:Y:S01]  /*7460*/  @!PT LDS RZ, [RZ] ;  /* 0x00000000fffff984 */ /* 0x000fe20000000800 */
[----:B------:R-:W-:Y:S01]  /*7470*/  @!PT LDS RZ, [RZ] ;  /* 0x00000000fffff984 */ /* 0x000fe20000000800 */
[----:B------:R3:W-:Y:S06]  /*7480*/  MEMBAR.ALL.CTA ;  /* 0x0000000000007992 */ /* 0x0007ec0000008000 */
[----:B---3--:R-:W3:Y:S01]  /*7490*/  FENCE.VIEW.ASYNC.S ;  /* 0x00000000000073c6 */ /* 0x008ee20000000000 */
[----:B------:R-:W-:Y:S01]  /*74a0*/  LEA R2, R62, UR44, 0x3 ;  /* 0x0000002c3e027c11 */ /* 0x000fe2000f8e18ff */
[----:B---3--:R-:W-:Y:S06]  /*74b0*/  BAR.SYNC.DEFER_BLOCKING 0x1, 0x80 ;  /* 0x0042000000007b1d */ /* 0x008fec0000010000 */
[----:B------:R-:W-:Y:S05]  /*74c0*/  @P0 BRA `(.L_x_115) ;  /* 0x0000000000280947 */ /* 0x000fea0003800000 */
[----:B------:R-:W3:Y:S01]  /*74d0*/  LDCU.64 UR6, c[0x0][0x348] ;  /* 0x00006900ff0677ac */ /* 0x000ee20008000a00 */
[----:B------:R-:W-:Y:S02]  /*74e0*/  UIADD3 UR9, UPT, UPT, UR49, 0x20, URZ ;  /* 0x0000002031097890 */ /* 0x000fe4000fffe0ff */
[----:B------:R-:W-:Y:S01]  /*74f0*/  UIADD3 UR8, UPT, UPT, UR44, 0x1200, URZ ;  /* 0x000012002c087890 */ /* 0x000fe2000fffe0ff */
[----:B------:R-:W-:Y:S01]  /*7500*/  UMOV UR10, UR50 ;  /* 0x00000032000a7c82 */ /* 0x000fe20008000000 */
[----:B------:R-:W-:Y:S01]  /*7510*/  UMOV UR11, UR36 ;  /* 0x00000024000b7c82 */ /* 0x000fe20008000000 */
[----:B---3--:R-:W-:Y:S04]  /*7520*/  UIADD3 UR4, UP0, UPT, UR6, 0x680, URZ ;  /* 0x0000068006047890 */ /* 0x008fe8000ff1e0ff */
[----:B------:R-:W-:Y:S09]  /*7530*/  UIADD3.X UR5, UPT, UPT, URZ, UR7, URZ, UP0, !UPT ;  /* 0x00000007ff057290 */ /* 0x000ff200087fe4ff */
[----:B------:R3:W-:Y:S01]  /*7540*/  UTMASTG.3D [UR8], [UR4] ;  /* 0x00000008040073b5 */ /* 0x0007e20008010000 */
[----:B------:R0:W-:Y:S01]  /*7550*/  UTMACMDFLUSH ;  /* 0x00000000000079b7 */ /* 0x0001e20000000000 */
[----:B---3--:R-:W-:Y:S04]  /*7560*/  DEPBAR.LE SB0, 0x1 ;  /* 0x000080400000791a */ /* 0x008fe80000000000 */
.L_x_115:
[----:B------:R-:W-:Y:S05]  /*7570*/  BSYNC.RECONVERGENT B0 ;  /* 0x0000000000007941 */ /* 0x000fea0003800200 */
.L_x_114:
[----:B------:R-:W-:Y:S01]  /*7580*/  BAR.SYNC.DEFER_BLOCKING 0x1, 0x80 ;  /* 0x0042000000007b1d */ /* 0x000fe20000010000 */
[----:B------:R-:W-:Y:S04]  /*7590*/  UIADD3 UR4, UPT, UPT, UR46, 0x1, URZ ;  /* 0x000000012e047890 */ /* 0x000fe8000fffe0ff */
[----:B------:R-:W-:Y:S04]  /*75a0*/  UISETP.NE.AND UP0, UPT, UR4, 0x4, UPT ;  /* 0x000000040400788c */ /* 0x000fe8000bf05270 */
[----:B------:R-:W-:Y:S01]  /*75b0*/  USEL UR45, UR4, URZ, UP0 ;  /* 0x000000ff042d7287 */ /* 0x000fe20008000000 */
[----:B------:R3:W-:Y:S01]  /*75c0*/  @P6 SYNCS.ARRIVE.TRANS64.RED.A1T0 RZ, [R0+URZ], RZ ;  /* 0x000000ff00ff69a7 */ /* 0x0007e200081004ff */
[----:B------:R-:W-:Y:S01]  /*75d0*/  BSSY B1, `(.L_x_116) ;  /* 0x0000014000017945 */ /* 0x000fe20003800000 */
[----:B------:R-:W4:Y:S02]  /*75e0*/  @P6 SYNCS.PHASECHK.TRANS64.TRYWAIT P0, [R2+URZ+0x40], R3 ;  /* 0x00004003020065a7 */ /* 0x000f2400080011ff */
[----:B----4-:R-:W-:Y:S01]  /*75f0*/  @P6 SEL R64, RZ, 0x1, !P0 ;  /* 0x00000001ff406807 */ /* 0x010fe20004000000 */
[----:B---3--:R-:W-:Y:S06]  /*7600*/  @!P6 BRA `(.L_x_117) ;  /* 0x000000000040e947 */ /* 0x008fec0003800000 */
[----:B------:R-:W-:Y:S01]  /*7610*/  ISETP.NE.AND P1, PT, R65, RZ, PT ;  /* 0x000000ff4100720c */ /* 0x000fe20003f25270 */
[----:B------:R-:W-:Y:S01]  /*7620*/  BSSY B0, `(.L_x_118) ;  /* 0x0000009000007945 */ /* 0x000fe20003800000 */
[----:B------:R-:W-:Y:S11]  /*7630*/  ISETP.NE.AND P0, PT, R64, RZ, PT ;  /* 0x000000ff4000720c */ /* 0x000ff60003f05270 */
[----:B------:R-:W-:Y:S05]  /*7640*/  @P1 IMAD R3, R62, 0x1000, R63 ;  /* 0x000010003e031824 */ /* 0x000fea00078e023f */
[----:B------:R-:W-:Y:S05]  /*7650*/  @P1 IADD3 R0, PT, PT, R3, UR44, RZ ;  /* 0x0000002c03001c10 */ /* 0x000fea000fffe0ff */
[----:B------:R-:W-:Y:S01]  /*7660*/  @P1 IMAD.IADD R0, R55, 0x1, R0 ;  /* 0x0000000137001824 */ /* 0x000fe200078e0200 */
[----:B------:R-:W-:Y:S06]  /*7670*/  @P0 BRA `(.L_x_119) ;  /* 0x00000000000c0947 */ /* 0x000fec0003800000 */
[----:B------:R-:W-:Y:S04]  /*7680*/  SHF.L.U32 R4, R54, 0x1f, RZ ;  /* 0x0000001f36047819 */ /* 0x000fe800000006ff */
[----:B------:R-:W3:Y:S02]  /*7690*/  SYNCS.PHASECHK.TRANS64.TRYWAIT P0, [R2+URZ+0x40], R4 ;  /* 0x00004004020075a7 */ /* 0x000ee400080011ff */
[----:B---3--:R-:W-:Y:S05]  /*76a0*/  @!P0 BRA `(.L_x_120) ;  /* 0x0000001c00948947 */ /* 0x008fea0003800000 */
.L_x_119:
[----:B------:R-:W-:Y:S05]  /*76b0*/  BSYNC B0 ;  /* 0x0000000000007941 */ /* 0x000fea0003800000 */
.L_x_118:
[----:B------:R-:W-:Y:S02]  /*76c0*/  ISETP.NE.AND P0, PT, R65, RZ, PT ;  /* 0x000000ff4100720c */ /* 0x000fe40003f05270 */
[----:B------:R-:W-:Y:S11]  /*76d0*/  IADD3 R62, PT, PT, R62, 0x1, RZ ;  /* 0x000000013e3e7810 */ /* 0x000ff60007ffe0ff */
[----:B------:R-:W-:Y:S05]  /*76e0*/  @P0 WARPSYNC.ALL ;  /* 0x0000000000000948 */ /* 0x000fea0003800000 */
[----:B------:R4:W1:Y:S04]  /*76f0*/  @P0 LDSM.16.M88.4 R28, [R3+UR44+0x200] ;  /* 0x0002002c031c083b */ /* 0x0008680008000200 */
[----:B------:R4:W1:Y:S02]  /*7700*/  @P0 LDSM.16.M88.4 R36, [R0+0x200] ;  /* 0x000200000024083b */ /* 0x0008640000000200 */
.L_x_117:
[----:B------:R-:W-:Y:S05]  /*7710*/  BSYNC B1 ;  /* 0x0000000000017941 */ /* 0x000fea0003800000 */
.L_x_116:
[----:B----4-:R-:W-:Y:S05]  /*7720*/  VIADD R0, R25, 0x40 ;  /* 0x0000004019007836 */ /* 0x010fea0000000000 */
[----:B------:R-:W-:Y:S04]  /*7730*/  SHF.R.U32.HI R0, RZ, 0x15, R0 ;  /* 0x00000015ff007819 */ /* 0x000fe80000011600 */
[----:B------:R-:W-:Y:S11]  /*7740*/  LOP3.LUT P0, RZ, R0, 0x3, R46, 0x48, !PT ;  /* 0x0000000300ff7812 */ /* 0x000ff6000780482e */
[----:B------:R-:W-:Y:S02]  /*7750*/  @!UPT UIADD3 URZ, UPT, UPT, URZ, URZ, URZ ;  /* 0x000000fffffff290 */ /* 0x000fe4000fffe0ff */
[----:B------:R-:W-:Y:S05]  /*7760*/  @!P0 BRA `(.L_x_121) ;  /* 0x0000000000408947 */ /* 0x000fea0003800000 */
[----:B------:R-:W4:Y:S01]  /*7770*/  LDCU.64 UR8, c[0x4][0x70] ;  /* 0x01000e00ff0877ac */ /* 0x000f220008000a00 */
[----:B------:R-:W-:Y:S01]  /*7780*/  MOV R3, 0x0 ;  /* 0x0000000000037802 */ /* 0x000fe20000000f00 */
[----:B------:R-:W-:Y:S02]  /*7790*/  HFMA2 R12, -RZ, RZ, 0, 5.9604644775390625e-08 ;  /* 0x00000001ff0c7431 */ /* 0x000fe400000001ff */
[----:B-1----:R-:W-:Y:S02]  /*77a0*/  IMAD.MOV.U32 R8, RZ, RZ, 0x192 ;  /* 0x00000192ff087424 */ /* 0x002fe400078e00ff */
[----:B------:R-:W-:Y:S01]  /*77b0*/  IMAD.MOV.U32 R13, RZ, RZ, RZ ;  /* 0x000000ffff0d7224 */ /* 0x000fe200078e00ff */
[----:B------:R-:W1:Y:S01]  /*77c0*/  LDCU.64 UR6, c[0x4][0x78] ;  /* 0x01000f00ff0677ac */ /* 0x000e620008000a00 */
[----:B---3--:R-:W3:Y:S01]  /*77d0*/  LDC.64 R2, c[0x4][R3] ;  /* 0x0100000003027b82 */ /* 0x008ee20000000a00 */
[----:B------:R-:W5:Y:S01]  /*77e0*/  LDCU.64 UR4, c[0x4][0x10] ;  /* 0x01000200ff0477ac */ /* 0x000f620008000a00 */
[----:B----4-:R-:W-:Y:S01]  /*77f0*/  MOV R5, UR9 ;  /* 0x0000000900057c02 */ /* 0x010fe20008000f00 */
[----:B------:R-:W-:Y:S01]  /*7800*/  IMAD.U32 R4, RZ, RZ, UR8 ;  /* 0x00000008ff047e24 */ /* 0x000fe2000f8e00ff */
[----:B-1----:R-:W-:Y:S01]  /*7810*/  MOV R7, UR7 ;  /* 0x0000000700077c02 */ /* 0x002fe20008000f00 */
[----:B------:R-:W-:Y:S01]  /*7820*/  IMAD.U32 R6, RZ, RZ, UR6 ;  /* 0x00000006ff067e24 */ /* 0x000fe2000f8e00ff */
[----:B-----5:R-:W-:Y:S01]  /*7830*/  MOV R11, UR5 ;  /* 0x00000005000b7c02 */ /* 0x020fe20008000f00 */
[----:B------:R-:W-:Y:S02]  /*7840*/  IMAD.U32 R10, RZ, RZ, UR4 ;  /* 0x00000004ff0a7e24 */ /* 0x000fe4000f8e00ff */
[----:B------:R-:W-:Y:S07]  /*7850*/  LEPC R20, `(.L_x_121) ;  /* 0x000000001014794e */ /* 0x000fee0000000000 */
[----:B--23--:R-:W-:Y:S05]  /*7860*/  CALL.ABS.NOINC R2 ;  /* 0x0000000002007343 */ /* 0x00cfea0003c00000 */
.L_x_121:
[----:B-1----:R-:W-:Y:S01]  /*7870*/  SHF.L.U32 R3, R28, 0x10, RZ ;  /* 0x000000101c037819 */ /* 0x002fe200000006ff */
[----:B------:R-:W-:Y:S05]  /*7880*/  WARPSYNC.ALL ;  /* 0x0000000000007948 */ /* 0x000fea0003800000 */
[----:B------:R-:W-:Y:S01]  /*7890*/  R2UR UR4, R25 ;  /* 0x00000000190472ca */ /* 0x000fe200000e0000 */
[----:B------:R-:W-:Y:S01]  /*78a0*/  BSSY.RECONVERGENT B0, `(.L_x_122) ;  /* 0x0000056000007945 */ /* 0x000fe20003800200 */
[----:B------:R-:W-:Y:S02]  /*78b0*/  SHF.L.U32 R20, R30, 0x10, RZ ;  /* 0x000000101e147819 */ /* 0x000fe400000006ff */
[----:B------:R-:W-:Y:S02]  /*78c0*/  ISETP.NE.AND P6, PT, R59, RZ, PT ;  /* 0x000000ff3b00720c */ /* 0x000fe40003fc5270 */
[----:B------:R-:W-:Y:S07]  /*78d0*/  ISETP.NE.AND P0, PT, R56, RZ, PT ;  /* 0x000000ff3800720c */ /* 0x000fee0003f05270 */
[----:B---3--:R-:W1:Y:S02]  /*78e0*/  LDTM.16dp256bit.x4 R4, tmem[UR4+0x40] ;  /* 0x00004004000479ee */ /* 0x008e640008120000 */
        /* <DEDUP_REMOVED lines=60> */
[----:B------:R-:W-:Y:S02]  /*7cb0*/  LEA R3, R62, UR44, 0x3 ;  /* 0x0000002c3e037c11 */ /* 0x000fe4000f8e18ff */
[----:B------:R-:W-:Y:S01]  /*7cc0*/  @P6 PRMT R0, R0, 0x654, R2 ;  /* 0x0000065400006816 */ /* 0x000fe20000000002 */
[----:B------:R-:W-:Y:S01]  /*7cd0*/  @!PT LDS RZ, [RZ] ;  /* 0x00000000fffff984 */ /* 0x000fe20000000800 */
[----:B------:R-:W-:Y:S01]  /*7ce0*/  @!PT LDS RZ, [RZ] ;  /* 0x00000000fffff984 */ /* 0x000fe20000000800 */
[----:B------:R-:W-:Y:S01]  /*7cf0*/  @!PT LDS RZ, [RZ] ;  /* 0x00000000fffff984 */ /* 0x000fe20000000800 */
[----:B------:R-:W-:Y:S01]  /*7d00*/  @!PT LDS RZ, [RZ] ;  /* 0x00000000fffff984 */ /* 0x000fe20000000800 */
[----:B------:R3:W-:Y:S06]  /*7d10*/  MEMBAR.ALL.CTA ;  /* 0x0000000000007992 */ /* 0x0007ec0000008000 */
[----:B---3--:R-:W3:Y:S01]  /*7d20*/  FENCE.VIEW.ASYNC.S ;  /* 0x00000000000073c6 */ /* 0x008ee20000000000 */
[----:B------:R-:W-:Y:S01]  /*7d30*/  @P6 SHF.L.U32 R2, R54, 0x1f, RZ ;  /* 0x0000001f36026819 */ /* 0x000fe200000006ff */
        /* <DEDUP_REMOVED lines=12> */
.L_x_123:
[----:B------:R-:W-:Y:S05]  /*7e00*/  BSYNC.RECONVERGENT B0 ;  /* 0x0000000000007941 */ /* 0x000fea0003800200 */
.L_x_122:
        /* <DEDUP_REMOVED lines=19> */
.L_x_127:
[----:B------:R-:W-:Y:S05]  /*7f40*/  BSYNC B0 ;  /* 0x0000000000007941 */ /* 0x000fea0003800000 */
.L_x_126:
[----:B------:R-:W-:Y:S11]  /*7f50*/  ISETP.NE.AND P0, PT, R65, RZ, PT ;  /* 0x000000ff4100720c */ /* 0x000ff60003f05270 */
[----:B------:R-:W-:Y:S02]  /*7f60*/  @!UPT UIADD3 URZ, UPT, UPT, URZ, URZ, URZ ;  /* 0x000000fffffff290 */ /* 0x000fe4000fffe0ff */
[----:B------:R-:W-:Y:S05]  /*7f70*/  @P0 WARPSYNC.ALL ;  /* 0x0000000000000948 */ /* 0x000fea0003800000 */
[----:B------:R4:W1:Y:S04]  /*7f80*/  @P0 LDSM.16.M88.4 R28, [R62+UR44+0x200] ;  /* 0x0002002c3e1c083b */ /* 0x0008680008000200 */
[----:B------:R4:W1:Y:S02]  /*7f90*/  @P0 LDSM.16.M88.4 R36, [R2+0x200] ;  /* 0x000200000224083b */ /* 0x0008640000000200 */
.L_x_125:
[----:B------:R-:W-:Y:S05]  /*7fa0*/  BSYNC B1 ;  /* 0x0000000000017941 */ /* 0x000fea0003800000 */
.L_x_124:
[----:B---3--:R-:W-:Y:S05]  /*7fb0*/  VIADD R0, R25, 0x60 ;  /* 0x0000006019007836 */ /* 0x008fea0000000000 */
[----:B------:R-:W-:Y:S04]  /*7fc0*/  SHF.R.U32.HI R0, RZ, 0x15, R0 ;  /* 0x00000015ff007819 */ /* 0x000fe80000011600 */
[----:B------:R-:W-:Y:S11]  /*7fd0*/  LOP3.LUT P0, RZ, R0, 0x3, R46, 0x48, !PT ;  /* 0x0000000300ff7812 */ /* 0x000ff6000780482e */
[----:B------:R-:W-:Y:S02]  /*7fe0*/  @!UPT UIADD3 URZ, UPT, UPT, URZ, URZ, URZ ;  /* 0x000000fffffff290 */ /* 0x000fe4000fffe0ff */
[----:B------:R-:W-:Y:S05]  /*7ff0*/  @!P0 BRA `(.L_x_129) ;  /* 0x0000000000408947 */ /* 0x000fea0003800000 */
[----:B------:R-:W3:Y:S01]  /*8000*/  LDCU.64 UR8, c[0x4][0x70] ;  /* 0x01000e00ff0877ac */ /* 0x000ee20008000a00 */
[----:B------:R-:W-:Y:S01]  /*8010*/  MOV R3, 0x0 ;  /* 0x0000000000037802 */ /* 0x000fe20000000f00 */
[----:B------:R-:W-:Y:S02]  /*8020*/  HFMA2 R12, -RZ, RZ, 0, 5.9604644775390625e-08 ;  /* 0x00000001ff0c7431 */ /* 0x000fe400000001ff */
[----:B-1----:R-:W-:Y:S02]  /*8030*/  IMAD.MOV.U32 R8, RZ, RZ, 0x192 ;  /* 0x00000192ff087424 */ /* 0x002fe400078e00ff */
[----:B------:R-:W-:Y:S01]  /*8040*/  IMAD.MOV.U32 R13, RZ, RZ, RZ ;  /* 0x000000ffff0d7224 */ /* 0x000fe200078e00ff */
[----:B------:R-:W1:Y:S01]  /*8050*/  LDCU.64 UR6, c[0x4][0x78] ;  /* 0x01000f00ff0677ac */ /* 0x000e620008000a00 */
[----:B----4-:R-:W4:Y:S01]  /*8060*/  LDC.64 R2, c[0x4][R3] ;  /* 0x0100000003027b82 */ /* 0x010f220000000a00 */
        /* <DEDUP_REMOVED lines=9> */
.L_x_129:
[----:B------:R-:W-:Y:S01]  /*8100*/  ISETP.NE.AND P0, PT, R56, RZ, PT ;  /* 0x000000ff3800720c */ /* 0x000fe20003f05270 */
[----:B------:R-:W-:Y:S05]  /*8110*/  WARPSYNC.ALL ;  /* 0x0000000000007948 */ /* 0x000fea0003800000 */
[----:B------:R-:W-:Y:S01]  /*8120*/  R2UR UR4, R25 ;  /* 0x00000000190472ca */ /* 0x000fe200000e0000 */
[----:B------:R-:W-:Y:S01]  /*8130*/  BSSY.RECONVERGENT B0, `(.L_x_130) ;  /* 0x0000053000007945 */ /* 0x000fe20003800200 */
[C---:B-1----:R-:W-:Y:S02]  /*8140*/  SHF.L.U32 R0, R28.reuse, 0x10, RZ ;  /* 0x000000101c007819 */ /* 0x042fe400000006ff */
[----:B----4-:R-:W-:Y:S02]  /*8150*/  LOP3.LUT R2, R28, 0xffff0000, RZ, 0xc0, !PT ;  /* 0xffff00001c027812 */ /* 0x010fe400078ec0ff */
[C---:B------:R-:W-:Y:S02]  /*8160*/  SHF.L.U32 R3, R29.reuse, 0x10, RZ ;  /* 0x000000101d037819 */ /* 0x040fe400000006ff */
[----:B------:R-:W-:Y:S02]  /*8170*/  LOP3.LUT R20, R29, 0xffff0000, RZ, 0xc0, !PT ;  /* 0xffff00001d147812 */ /* 0x000fe400078ec0ff */
[C---:B------:R-:W-:Y:S02]  /*8180*/  SHF.L.U32 R21, R30.reuse, 0x10, RZ ;  /* 0x000000101e157819 */ /* 0x040fe400000006ff */
[----:B------:R-:W-:Y:S01]  /*8190*/  LOP3.LUT R25, R30, 0xffff0000, RZ, 0xc0, !PT ;  /* 0xffff00001e197812 */ /* 0x000fe200078ec0ff */
[----:B------:R-:W1:Y:S01]  /*81a0*/  LDTM.16dp256bit.x4 R4, tmem[UR4+0x60] ;  /* 0x00006004000479ee */ /* 0x000e620008120000 */
[----:B------:R-:W-:Y:S01]  /*81b0*/  R2UR UR4, R26 ;  /* 0x000000001a0472ca */ /* 0x000fe200000e0000 */
[----:B------:R-:W-:Y:S01]  /*81c0*/  NOP ;  /* 0x0000000000007918 */ /* 0x000fe20000000000 */
[C---:B------:R-:W-:Y:S02]  /*81d0*/  SHF.L.U32 R26, R31.reuse, 0x10, RZ ;  /* 0x000000101f1a7819 */ /* 0x040fe400000006ff */
[----:B------:R-:W-:Y:S02]  /*81e0*/  LOP3.LUT R28, R31, 0xffff0000, RZ, 0xc0, !PT ;  /* 0xffff00001f1c7812 */ /* 0x000fe400078ec0ff */
[C---:B------:R-:W-:Y:S02]  /*81f0*/  SHF.L.U32 R29, R36.reuse, 0x10, RZ ;  /* 0x00000010241d7819 */ /* 0x040fe400000006ff */
[----:B------:R-:W-:Y:S02]  /*8200*/  LOP3.LUT R30, R36, 0xffff0000, RZ, 0xc0, !PT ;  /* 0xffff0000241e7812 */ /* 0x000fe400078ec0ff */
[C---:B------:R-:W-:Y:S02]  /*8210*/  SHF.L.U32 R31, R37.reuse, 0x10, RZ ;  /* 0x00000010251f7819 */ /* 0x040fe400000006ff */
[----:B------:R-:W-:Y:S01]  /*8220*/  LOP3.LUT R32, R37, 0xffff0000, RZ, 0xc0, !PT ;  /* 0xffff000025207812 */ /* 0x000fe200078ec0ff */
[----:B------:R-:W-:Y:S01]  /*8230*/  UIADD3 UR4, UPT, UPT, UR4, 0xd0, URZ ;  /* 0x000000d004047890 */ /* 0x000fe2000fffe0ff */
[C---:B------:R-:W-:Y:S02]  /*8240*/  SHF.L.U32 R33, R38.reuse, 0x10, RZ ;  /* 0x0000001026217819 */ /* 0x040fe400000006ff */
[----:B------:R-:W-:Y:S01]  /*8250*/  LOP3.LUT R34, R38, 0xffff0000, RZ, 0xc0, !PT ;  /* 0xffff000026227812 */ /* 0x000fe200078ec0ff */
[----:B------:R-:W-:Y:S01]  /*8260*/  UPRMT UR4, UR47, 0x654, UR4 ;  /* 0x000006542f047896 */ /* 0x000fe20008000004 */
[C---:B------:R-:W-:Y:S02]  /*8270*/  SHF.L.U32 R35, R39.reuse, 0x10, RZ ;  /* 0x0000001027237819 */ /* 0x040fe400000006ff */
[----:B------:R-:W-:Y:S01]  /*8280*/  LOP3.LUT R36, R39, 0xffff0000, RZ, 0xc0, !PT ;  /* 0xffff000027247812 */ /* 0x000fe200078ec0ff */
[C---:B-1----:R-:W-:Y:S01]  /*8290*/  FMUL R4, R24.reuse, R4 ;  /* 0x0000000418047220 */ /* 0x042fe20000400000 */
[C---:B------:R-:W-:Y:S01]  /*82a0*/  FMUL R5, R24.reuse, R5 ;  /* 0x0000000518057220 */ /* 0x040fe20000400000 */
[C---:B------:R-:W-:Y:S03]  /*82b0*/  FMUL R6, R24.reuse, R6 ;  /* 0x0000000618067220 */ /* 0x040fe60000400000 */
[----:B------:R-:W-:Y:S01]  /*82c0*/  SYNCS.ARRIVE.TRANS64.RED.A1T0 RZ, [UR4], RZ ;  /* 0x000000ffffff79a7 */ /* 0x000fe20008100404 */
[C---:B------:R-:W-:Y:S01]  /*82d0*/  FFMA R4, R27.reuse, R0, R4 ;  /* 0x000000001b047223 */ /* 0x040fe20000000004 */
[C---:B------:R-:W-:Y:S01]  /*82e0*/  FFMA R5, R27.reuse, R2, R5 ;  /* 0x000000021b057223 */ /* 0x040fe20000000005 */
[----:B------:R-:W-:Y:S01]  /*82f0*/  FFMA R6, R27, R3, R6 ;  /* 0x000000031b067223 */ /* 0x000fe20000000006 */
[C---:B------:R-:W-:Y:S01]  /*8300*/  FMUL R7, R24.reuse, R7 ;  /* 0x0000000718077220 */ /* 0x040fe20000400000 */
[C---:B------:R-:W-:Y:S01]  /*8310*/  FMUL R8, R24.reuse, R8 ;  /* 0x0000000818087220 */ /* 0x040fe20000400000 */
[C---:B------:R-:W-:Y:S01]  /*8320*/  FMUL R9, R24.reuse, R9 ;  /* 0x0000000918097220 */ /* 0x040fe20000400000 */
[----:B------:R-:W-:Y:S01]  /*8330*/  F2FP.BF16.F32.PACK_AB R4, R5, R4 ;  /* 0x000000040504723e */ /* 0x000fe200000010ff */
[C---:B------:R-:W-:Y:S01]  /*8340*/  FFMA R7, R27.reuse, R20, R7 ;  /* 0x000000141b077223 */ /* 0x040fe20000000007 */
[C---:B------:R-:W-:Y:S01]  /*8350*/  FFMA R8, R27.reuse, R21, R8 ;  /* 0x000000151b087223 */ /* 0x040fe20000000008 */
[C---:B------:R-:W-:Y:S01]  /*8360*/  FFMA R9, R27.reuse, R25, R9 ;  /* 0x000000191b097223 */ /* 0x040fe20000000009 */
[C---:B------:R-:W-:Y:S01]  /*8370*/  FMUL R0, R24.reuse, R10 ;  /* 0x0000000a18007220 */ /* 0x040fe20000400000 */
[C---:B------:R-:W-:Y:S01]  /*8380*/  FMUL R2, R24.reuse, R11 ;  /* 0x0000000b18027220 */ /* 0x040fe20000400000 */
[C---:B------:R-:W-:Y:S01]  /*8390*/  FMUL R3, R24.reuse, R12 ;  /* 0x0000000c18037220 */ /* 0x040fe20000400000 */
[C---:B------:R-:W-:Y:S01]  /*83a0*/  FMUL R10, R24.reuse, R13 ;  /* 0x0000000d180a7220 */ /* 0x040fe20000400000 */
[C---:B------:R-:W-:Y:S01]  /*83b0*/  FFMA R0, R27.reuse, R26, R0 ;  /* 0x0000001a1b007223 */ /* 0x040fe20000000000 */
[C---:B------:R-:W-:Y:S01]  /*83c0*/  FMUL R11, R24.reuse, R14 ;  /* 0x0000000e180b7220 */ /* 0x040fe20000400000 */
[C---:B------:R-:W-:Y:S01]  /*83d0*/  FFMA R2, R27.reuse, R28, R2 ;  /* 0x0000001c1b027223 */ /* 0x040fe20000000002 */
[C---:B------:R-:W-:Y:S01]  /*83e0*/  FMUL R15, R24.reuse, R15 ;  /* 0x0000000f180f7220 */ /* 0x040fe20000400000 */
[C---:B------:R-:W-:Y:S01]  /*83f0*/  FMUL R12, R24.reuse, R16 ;  /* 0x00000010180c7220 */ /* 0x040fe20000400000 */
[C---:B------:R-:W-:Y:S01]  /*8400*/  FFMA R3, R27.reuse, R29, R3 ;  /* 0x0000001d1b037223 */ /* 0x040fe20000000003 */
[C---:B------:R-:W-:Y:S01]  /*8410*/  FMUL R13, R24.reuse, R17 ;  /* 0x00000011180d7220 */ /* 0x040fe20000400000 */
[C---:B------:R-:W-:Y:S01]  /*8420*/  FFMA R10, R27.reuse, R30, R10 ;  /* 0x0000001e1b0a7223 */ /* 0x040fe2000000000a */
[C---:B------:R-:W-:Y:S01]  /*8430*/  FMUL R14, R24.reuse, R18 ;  /* 0x00000012180e7220 */ /* 0x040fe20000400000 */
[C---:B------:R-:W-:Y:S01]  /*8440*/  FFMA R11, R27.reuse, R31, R11 ;  /* 0x0000001f1b0b7223 */ /* 0x040fe2000000000b */
[C---:B------:R-:W-:Y:S01]  /*8450*/  FFMA R15, R27.reuse, R32, R15 ;  /* 0x000000201b0f7223 */ /* 0x040fe2000000000f */
[----:B------:R-:W-:Y:S01]  /*8460*/  FMUL R19, R24, R19 ;  /* 0x0000001318137220 */ /* 0x000fe20000400000 */
[C---:B------:R-:W-:Y:S01]  /*8470*/  FFMA R12, R27.reuse, R33, R12 ;  /* 0x000000211b0c7223 */ /* 0x040fe2000000000c */
[C---:B------:R-:W-:Y:S01]  /*8480*/  FFMA R13, R27.reuse, R34, R13 ;  /* 0x000000221b0d7223 */ /* 0x040fe2000000000d */
[----:B------:R-:W-:Y:S01]  /*8490*/  FFMA R14, R27, R35, R14 ;  /* 0x000000231b0e7223 */ /* 0x000fe2000000000e */
[----:B------:R-:W-:Y:S01]  /*84a0*/  F2FP.BF16.F32.PACK_AB R5, R7, R6 ;  /* 0x000000060705723e */ /* 0x000fe200000010ff */
[----:B------:R-:W-:Y:S01]  /*84b0*/  FFMA R19, R27, R36, R19 ;  /* 0x000000241b137223 */ /* 0x000fe20000000013 */
[----:B------:R-:W-:Y:S02]  /*84c0*/  F2FP.BF16.F32.PACK_AB R6, R9, R8 ;  /* 0x000000080906723e */ /* 0x000fe400000010ff */
        /* <DEDUP_REMOVED lines=25> */
.L_x_131:
[----:B------:R-:W-:Y:S05]  /*8660*/  BSYNC.RECONVERGENT B0 ;  /* 0x0000000000007941 */ /* 0x000fea0003800200 */
.L_x_130:
[----:B------:R-:W-:Y:S01]  /*8670*/  BAR.SYNC.DEFER_BLOCKING 0x1, 0x80 ;  /* 0x0042000000007b1d */ /* 0x000fe20000010000 */
[----:B------:R-:W-:Y:S01]  /*8680*/  UISETP.NE.AND UP0, UPT, UR52, -0x4, UPT ;  /* 0xfffffffc3400788c */ /* 0x000fe2000bf05270 */
[----:B------:R-:W-:Y:S08]  /*8690*/  IADD3 R22, PT, PT, R22, 0x1, RZ ;  /* 0x0000000116167810 */ /* 0x000ff00007ffe0ff */
[----:B------:R-:W-:Y:S05]  /*86a0*/  BRA.U !UP0, `(.L_x_132) ;  /* 0x0000000108287547 */ /* 0x000fea000b800000 */
[----:B------:R-:W-:Y:S01]  /*86b0*/  ISETP.NE.AND P0, PT, R59, RZ, PT ;  /* 0x000000ff3b00720c */ /* 0x000fe20003f05270 */
[----:B------:R-:W-:Y:S01]  /*86c0*/  IMAD.U32 R2, RZ, RZ, UR46 ;  /* 0x0000002eff027e24 */ /* 0x000fe2000f8e00ff */
[----:B------:R-:W-:Y:S01]  /*86d0*/  UIADD3 UR4, UPT, UPT, UR46, 0x1, URZ ;  /* 0x000000012e047890 */ /* 0x000fe2000fffe0ff */
[----:B------:R-:W-:Y:S03]  /*86e0*/  IMAD.U32 R0, RZ, RZ, UR47 ;  /* 0x0000002fff007e24 */ /* 0x000fe6000f8e00ff */
[----:B------:R-:W-:Y:S04]  /*86f0*/  UISETP.NE.AND UP0, UPT, UR4, 0x4, UPT ;  /* 0x000000040400788c */ /* 0x000fe8000bf05270 */
[----:B------:R-:W-:Y:S03]  /*8700*/  USEL UR46, UR4, URZ, UP0 ;  /* 0x000000ff042e7287 */ /* 0x000fe60008000000 */
[----:B------:R-:W-:Y:S05]  /*8710*/  @P0 LEA R2, R2, UR44, 0x3 ;  /* 0x0000002c02020c11 */ /* 0x000fea000f8e18ff */
[----:B------:R-:W-:Y:S05]  /*8720*/  @P0 VIADD R2, R2, 0x60 ;  /* 0x0000006002020836 */ /* 0x000fea0000000000 */
[----:B------:R-:W-:Y:S04]  /*8730*/  @P0 PRMT R0, R0, 0x654, R2 ;  /* 0x0000065400000816 */ /* 0x000fe80000000002 */
[----:B------:R3:W-:Y:S03]  /*8740*/  @P0 SYNCS.ARRIVE.TRANS64.RED.A1T0 RZ, [R0+URZ], RZ ;  /* 0x000000ff00ff09a7 */ /* 0x0007e600081004ff */
.L_x_132:
[----:B------:R-:W-:Y:S01]  /*8750*/  R2UR UR4, R47 ;  /* 0x000000002f0472ca */ /* 0x000fe200000e0000 */
[----:B------:R-:W-:Y:S01]  /*8760*/  UISETP.NE.AND UP0, UPT, UR62, URZ, UPT ;  /* 0x000000ff3e00728c */ /* 0x000fe2000bf05270 */
[----:B------:R-:W-:Y:S01]  /*8770*/  ISETP.NE.AND P0, PT, R51, 0x2, PT ;  /* 0x000000023300780c */ /* 0x000fe20003f05270 */
[----:B------:R-:W-:Y:S01]  /*8780*/  UIADD3 UR20, UPT, UPT, UR37, UR63, URZ ;  /* 0x0000003f25147290 */ /* 0x000fe2000fffe0ff */
[----:B------:R-:W-:Y:S01]  /*8790*/  ISETP.NE.AND P1, PT, R22, 0x4, PT ;  /* 0x000000041600780c */ /* 0x000fe20003f25270 */
[----:B------:R-:W-:Y:S01]  /*87a0*/  UIADD3 UR52, UPT, UPT, UR52, 0x4, URZ ;  /* 0x0000000434347890 */ /* 0x000fe2000fffe0ff */
[----:B------:R-:W-:Y:S01]  /*87b0*/  SEL R2, RZ, 0x1, P0 ;  /* 0x00000001ff027807 */ /* 0x000fe20000000000 */
[----:B------:R-:W-:Y:S01]  /*87c0*/  UMOV UR36, UR61 ;  /* 0x0000003d00247c82 */ /* 0x000fe20008000000 */
[----:B---3--:R-:W-:Y:S02]  /*87d0*/  SEL R0, RZ, 0x1, P1 ;  /* 0x00000001ff007807 */ /* 0x008fe40000800000 */
[----:B------:R-:W-:Y:S02]  /*87e0*/  LOP3.LUT R52, R52, R2, RZ, 0x3c, !PT ;  /* 0x0000000234347212 */ /* 0x000fe400078e3cff */
[----:B------:R-:W-:Y:S01]  /*87f0*/  LOP3.LUT R53, R53, R0, RZ, 0x3c, !PT ;  /* 0x0000000035357212 */ /* 0x000fe200078e3cff */
[----:B------:R-:W-:Y:S01]  /*8800*/  UIADD3 UR16, UPT, UPT, UR38, UR4, URZ ;  /* 0x0000000426107290 */ /* 0x000fe2000fffe0ff */
[----:B------:R-:W-:Y:S02]  /*8810*/  SEL R51, R51, RZ, P0 ;  /* 0x000000ff33337207 */ /* 0x000fe40000000000 */
[----:B------:R-:W-:Y:S01]  /*8820*/  SEL R22, R22, RZ, P1 ;  /* 0x000000ff16167207 */ /* 0x000fe20000800000 */
[----:B------:R-:W-:Y:S08]  /*8830*/  BRA.U UP0, `(.L_x_133) ;  /* 0xffffffcd00a47547 */ /* 0x000ff0000b83ffff */
[----:B------:R-:W-:-:S13]  /*8840*/  R2UR UR4, R48 ;  /* 0x00000000300472ca */ /* 0x000fda00000e0000 */
[----:B------:R-:W-:-:S09]  /*8850*/  UISETP.NE.AND UP0, UPT, UR4, URZ, UPT ;  /* 0x000000ff0400728c */ /* 0x000fd2000bf05270 */
[----:B------:R-:W-:Y:S05]  /*8860*/  BRA.U !UP0, `(.L_x_134) ;  /* 0x0000000108487547 */ /* 0x000fea000b800000 */
[----:B------:R-:W3:Y:S02]  /*8870*/  LDCU.64 UR4, c[0x0][0x890] ;  /* 0x00011200ff0477ac */ /* 0x000ee40008000a00 */
[----:B---3--:R-:W-:-:S04]  /*8880*/  UISETP.NE.U32.AND UP0, UPT, UR4, URZ, UPT ;  /* 0x000000ff0400728c */ /* 0x008fc8000bf05070 */
[----:B------:R-:W-:-:S09]  /*8890*/  UISETP.NE.AND.EX UP0, UPT, UR5, URZ, UPT, UP0 ;  /* 0x000000ff0500728c */ /* 0x000fd2000bf05300 */
[----:B------:R-:W-:Y:S05]  /*88a0*/  BRA.U UP0, `(.L_x_135) ;  /* 0x00000001000c7547 */ /* 0x000fea000b800000 */
[----:B------:R-:W-:-:S13]  /*88b0*/  FSETP.NEU.AND P0, PT, R27, RZ, PT ;  /* 0x000000ff1b00720b */ /* 0x000fda0003f0d000 */
[----:B------:R-:W-:Y:S05]  /*88c0*/  @!P0 EXIT ;  /* 0x000000000000894d */ /* 0x000fea0003800000 */
[----:B------:R-:W-:Y:S05]  /*88d0*/  BRA `(.L_x_134) ;  /* 0x00000000002c7947 */ /* 0x000fea0003800000 */
.L_x_135:
[----:B------:R-:W-:Y:S01]  /*88e0*/  ISETP.NE.AND P0, PT, R50, RZ, PT ;  /* 0x000000ff3200720c */ /* 0x000fe20003f05270 */
[----:B------:R-:W-:-:S12]  /*88f0*/  BSSY.RECONVERGENT B0, `(.L_x_134) ;  /* 0x0000009000007945 */ /* 0x000fd80003800200 */
[----:B------:R-:W-:Y:S05]  /*8900*/  @P0 BRA `(.L_x_136) ;  /* 0x0000000000140947 */ /* 0x000fea0003800000 */
[----:B------:R-:W3:Y:S02]  /*8910*/  LDCU.64 UR4, c[0x0][0x888] ;  /* 0x00011100ff0477ac */ /* 0x000ee40008000a00 */
[----:B---3--:R-:W-:-:S04]  /*8920*/  ISETP.NE.U32.AND P0, PT, RZ, UR4, PT ;  /* 0x00000004ff007c0c */ /* 0x008fc8000bf05070 */
[----:B------:R-:W-:-:S13]  /*8930*/  ISETP.NE.AND.EX P0, PT, RZ, UR5, PT, P0 ;  /* 0x00000005ff007c0c */ /* 0x000fda000bf05300 */
[----:B------:R-:W-:Y:S05]  /*8940*/  @!P0 EXIT ;  /* 0x000000000000894d */ /* 0x000fea0003800000 */
[----:B------:R-:W-:Y:S05]  /*8950*/  BRA `(.L_x_137) ;  /* 0x0000000000087947 */ /* 0x000fea0003800000 */
.L_x_136:
[----:B------:R-:W-:-:S13]  /*8960*/  FSETP.NEU.AND P0, PT, R27, RZ, PT ;  /* 0x000000ff1b00720b */ /* 0x000fda0003f0d000 */
[----:B------:R-:W-:Y:S05]  /*8970*/  @!P0 EXIT ;  /* 0x000000000000894d */ /* 0x000fea0003800000 */
.L_x_137:
[----:B------:R-:W-:Y:S05]  /*8980*/  BSYNC.RECONVERGENT B0 ;  /* 0x0000000000007941 */ /* 0x000fea0003800200 */
.L_x_134:
[----:B------:R-:W-:Y:S01]  /*8990*/  ULEA UR4, UR46, UR44, 0x3 ;  /* 0x0000002c2e047291 */ /* 0x000fe2000f8e18ff */
[----:B------:R-:W-:-:S04]  /*89a0*/  DEPBAR.LE SB0, 0x0 ;  /* 0x000080000000791a */ /* 0x000fc80000000000 */
[----:B------:R-:W-:-:S04]  /*89b0*/  UIADD3 UR4, UPT, UPT, UR4, 0x60, URZ ;  /* 0x0000006004047890 */ /* 0x000fc8000fffe0ff */
[----:B------:R-:W-:-:S09]  /*89c0*/  UPRMT UR4, UR47, 0x654, UR4 ;  /* 0x000006542f047896 */ /* 0x000fd20008000004 */
[----:B------:R-:W-:Y:S01]  /*89d0*/  SYNCS.ARRIVE.TRANS64.RED.A1T0 RZ, [UR4], RZ ;  /* 0x000000ffffff79a7 */ /* 0x000fe20008100404 */
[----:B------:R-:W-:Y:S05]  /*89e0*/  EXIT ;  /* 0x000000000000794d */ /* 0x000fea0003800000 */
.L_x_24:
[----:B--2---:R2:W3:Y:S02]  /*89f0*/  SYNCS.PHASECHK.TRANS64.TRYWAIT P0, [R0+URZ+0x100], R2 ;  /* 0x00010002000075a7 */ /* 0x0044e400080011ff */
[----:B---3--:R-:W-:Y:S05]  /*8a00*/  @!P0 NANOSLEEP.SYNCS 0x989680 ;  /* 0x009896800000895d */ /* 0x008fea0003900000 */
[----:B------:R-:W3:Y:S02]  /*8a10*/  @!P0 SYNCS.PHASECHK.TRANS64 P0, [R0+URZ+0x100], R2 ;  /* 0x00010002000085a7 */ /* 0x000ee400080010ff */
[----:B---3--:R-:W-:Y:S05]  /*8a20*/  @!P0 BRA `(.L_x_24) ;  /* 0xfffffffc00f08947 */ /* 0x008fea000383ffff */
[----:B------:R-:W-:Y:S05]  /*8a30*/  BRA `(.L_x_138) ;  /* 0xffffff8c00f07947 */ /* 0x000fea000383ffff */
.L_x_27:
[----:B-1----:R-:W-:-:S07]  /*8a40*/  MOV R0, UR33 ;  /* 0x0000002100007c02 */ /* 0x002fce0008000f00 */
.L_x_139:
[----:B-1----:R1:W2:Y:S02]  /*8a50*/  SYNCS.PHASECHK.TRANS64.TRYWAIT P0, [R0+URZ+0x20], R3 ;  /* 0x00002003000075a7 */ /* 0x0022a400080011ff */
[----:B--2---:R-:W-:Y:S05]  /*8a60*/  @!P0 NANOSLEEP.SYNCS 0x989680 ;  /* 0x009896800000895d */ /* 0x004fea0003900000 */
[----:B------:R-:W2:Y:S02]  /*8a70*/  @!P0 SYNCS.PHASECHK.TRANS64 P0, [R0+URZ+0x20], R3 ;  /* 0x00002003000085a7 */ /* 0x000ea400080010ff */
[----:B--2---:R-:W-:Y:S05]  /*8a80*/  @!P0 BRA `(.L_x_139) ;  /* 0xfffffffc00f08947 */ /* 0x004fea000383ffff */
[----:B------:R-:W-:Y:S05]  /*8a90*/  BRA `(.L_x_26) ;  /* 0xffffff9000387947 */ /* 0x000fea000383ffff */
.L_x_34:
[----:B-1----:R-:W-:-:S07]  /*8aa0*/  MOV R0, UR33 ;  /* 0x0000002100007c02 */ /* 0x002fce0008000f00 */
.L_x_140:
[----:B-1----:R1:W2:Y:S02]  /*8ab0*/  SYNCS.PHASECHK.TRANS64.TRYWAIT P0, [R0+URZ+0x20], R3 ;  /* 0x00002003000075a7 */ /* 0x0022a400080011ff */
[----:B--2---:R-:W-:Y:S05]  /*8ac0*/  @!P0 NANOSLEEP.SYNCS 0x989680 ;  /* 0x009896800000895d */ /* 0x004fea0003900000 */
[----:B------:R-:W2:Y:S02]  /*8ad0*/  @!P0 SYNCS.PHASECHK.TRANS64 P0, [R0+URZ+0x20], R3 ;  /* 0x00002003000085a7 */ /* 0x000ea400080010ff */
[----:B--2---:R-:W-:Y:S05]  /*8ae0*/  @!P0 BRA `(.L_x_140) ;  /* 0xfffffffc00f08947 */ /* 0x004fea000383ffff */
[----:B------:R-:W-:Y:S05]  /*8af0*/  BRA `(.L_x_33) ;  /* 0xffffff9400287947 */ /* 0x000fea000383ffff */
.L_x_39:
[----:B-1----:R1:W2:Y:S02]  /*8b00*/  SYNCS.PHASECHK.TRANS64.TRYWAIT P0, [R3+URZ+0x90], R0 ;  /* 0x00009000030075a7 */ /* 0x0022a400080011ff */
[----:B--2---:R-:W-:Y:S05]  /*8b10*/  @!P0 NANOSLEEP.SYNCS 0x989680 ;  /* 0x009896800000895d */ /* 0x004fea0003900000 */
[----:B------:R-:W2:Y:S02]  /*8b20*/  @!P0 SYNCS.PHASECHK.TRANS64 P0, [R3+URZ+0x90], R0 ;  /* 0x00009000030085a7 */ /* 0x000ea400080010ff */
[----:B--2---:R-:W-:Y:S05]  /*8b30*/  @!P0 BRA `(.L_x_39) ;  /* 0xfffffffc00f08947 */ /* 0x004fea000383ffff */
[----:B------:R-:W-:Y:S05]  /*8b40*/  BRA `(.L_x_141) ;  /* 0xffffff9400f87947 */ /* 0x000fea000383ffff */
.L_x_43:
[----:B------:R-:W-:-:S07]  /*8b50*/  MOV R0, UR4 ;  /* 0x0000000400007c02 */ /* 0x000fce0008000f00 */
.L_x_142:
[----:B-1----:R1:W2:Y:S02]  /*8b60*/  SYNCS.PHASECHK.TRANS64.TRYWAIT P0, [R0+URZ], R2 ;  /* 0x00000002000075a7 */ /* 0x0022a400080011ff */
[----:B--2---:R-:W-:Y:S05]  /*8b70*/  @!P0 NANOSLEEP.SYNCS 0x989680 ;  /* 0x009896800000895d */ /* 0x004fea0003900000 */
[----:B------:R-:W2:Y:S02]  /*8b80*/  @!P0 SYNCS.PHASECHK.TRANS64 P0, [R0+URZ], R2 ;  /* 0x00000002000085a7 */ /* 0x000ea400080010ff */
[----:B--2---:R-:W-:Y:S05]  /*8b90*/  @!P0 BRA `(.L_x_142) ;  /* 0xfffffffc00f08947 */ /* 0x004fea000383ffff */
[----:B------:R-:W-:Y:S05]  /*8ba0*/  BRA `(.L_x_143) ;  /* 0xffffff9c00a07947 */ /* 0x000fea000383ffff */
.L_x_44:
[----:B------:R-:W-:-:S07]  /*8bb0*/  MOV R0, UR5 ;  /* 0x0000000500007c02 */ /* 0x000fce0008000f00 */
.L_x_144:
[----:B-1----:R1:W2:Y:S02]  /*8bc0*/  SYNCS.PHASECHK.TRANS64.TRYWAIT P0, [R0+URZ], R3 ;  /* 0x00000003000075a7 */ /* 0x0022a400080011ff */
[----:B--2---:R-:W-:Y:S05]  /*8bd0*/  @!P0 NANOSLEEP.SYNCS 0x989680 ;  /* 0x009896800000895d */ /* 0x004fea0003900000 */
[----:B------:R-:W2:Y:S02]  /*8be0*/  @!P0 SYNCS.PHASECHK.TRANS64 P0, [R0+URZ], R3 ;  /* 0x00000003000085a7 */ /* 0x000ea400080010ff */
[----:B--2---:R-:W-:Y:S05]  /*8bf0*/  @!P0 BRA `(.L_x_144) ;  /* 0xfffffffc00f08947 */ /* 0x004fea000383ffff */
[----:B------:R-:W-:Y:S05]  /*8c00*/  BRA `(.L_x_145) ;  /* 0xffffff9c00ac7947 */ /* 0x000fea000383ffff */
.L_x_45:
[----:B------:R-:W-:-:S07]  /*8c10*/  MOV R0, UR5 ;  /* 0x0000000500007c02 */ /* 0x000fce0008000f00 */
.L_x_146:
[----:B-1----:R1:W2:Y:S02]  /*8c20*/  SYNCS.PHASECHK.TRANS64.TRYWAIT P0, [R0+URZ], R3 ;  /* 0x00000003000075a7 */ /* 0x0022a400080011ff */
[----:B--2---:R-:W-:Y:S05]  /*8c30*/  @!P0 NANOSLEEP.SYNCS 0x989680 ;  /* 0x009896800000895d */ /* 0x004fea0003900000 */
[----:B------:R-:W2:Y:S02]  /*8c40*/  @!P0 SYNCS.PHASECHK.TRANS64 P0, [R0+URZ], R3 ;  /* 0x00000003000085a7 */ /* 0x000ea400080010ff */
[----:B--2---:R-:W-:Y:S05]  /*8c50*/  @!P0 BRA `(.L_x_146) ;  /* 0xfffffffc00f08947 */ /* 0x004fea000383ffff */
[----:B------:R-:W-:Y:S05]  /*8c60*/  BRA `(.L_x_147) ;  /* 0xffffff9c00b87947 */ /* 0x000fea000383ffff */
.L_x_48:
[----:B-1----:R1:W2:Y:S02]  /*8c70*/  SYNCS.PHASECHK.TRANS64.TRYWAIT P0, [R2+URZ+0xf0], R4 ;  /* 0x0000f004020075a7 */ /* 0x0022a400080011ff */
[----:B--2---:R-:W-:Y:S05]  /*8c80*/  @!P0 NANOSLEEP.SYNCS 0x989680 ;  /* 0x009896800000895d */ /* 0x004fea0003900000 */
[----:B------:R-:W2:Y:S02]  /*8c90*/  @!P0 SYNCS.PHASECHK.TRANS64 P0, [R2+URZ+0xf0], R4 ;  /* 0x0000f004020085a7 */ /* 0x000ea400080010ff */
[----:B--2---:R-:W-:Y:S05]  /*8ca0*/  @!P0 BRA `(.L_x_48) ;  /* 0xfffffffc00f08947 */ /* 0x004fea000383ffff */
[----:B------:R-:W-:Y:S05]  /*8cb0*/  BRA `(.L_x_148) ;  /* 0xffffffa000147947 */ /* 0x000fea000383ffff */
.L_x_49:
[----:B------:R-:W-:-:S07]  /*8cc0*/  MOV R2, UR4 ;  /* 0x0000000400027c02 */ /* 0x000fce0008000f00 */
.L_x_149:
[----:B-1----:R1:W2:Y:S02]  /*8cd0*/  SYNCS.PHASECHK.TRANS64.TRYWAIT P0, [R2+URZ+0xa0], R5 ;  /* 0x0000a005020075a7 */ /* 0x0022a400080011ff */
[----:B--2---:R-:W-:Y:S05]  /*8ce0*/  @!P0 NANOSLEEP.SYNCS 0x989680 ;  /* 0x009896800000895d */ /* 0x004fea0003900000 */
[----:B------:R-:W2:Y:S02]  /*8cf0*/  @!P0 SYNCS.PHASECHK.TRANS64 P0, [R2+URZ+0xa0], R5 ;  /* 0x0000a005020085a7 */ /* 0x000ea400080010ff */
[----:B--2---:R-:W-:Y:S05]  /*8d00*/  @!P0 BRA `(.L_x_149) ;  /* 0xfffffffc00f08947 */ /* 0x004fea000383ffff */
[----:B------:R-:W-:Y:S05]  /*8d10*/  BRA `(.L_x_150) ;  /* 0xffffffa000247947 */ /* 0x000fea000383ffff */
.L_x_50:
[----:B-1----:R1:W2:Y:S02]  /*8d20*/  SYNCS.PHASECHK.TRANS64.TRYWAIT P1, [R2+URZ+0x90], R4 ;  /* 0x00009004020075a7 */ /* 0x0022a400080211ff */
[----:B--2---:R-:W-:Y:S05]  /*8d30*/  @!P1 NANOSLEEP.SYNCS 0x989680 ;  /* 0x009896800000995d */ /* 0x004fea0003900000 */
[----:B------:R-:W2:Y:S02]  /*8d40*/  @!P1 SYNCS.PHASECHK.TRANS64 P1, [R2+URZ+0x90], R4 ;  /* 0x00009004020095a7 */ /* 0x000ea400080210ff */
[----:B--2---:R-:W-:Y:S05]  /*8d50*/  @!P1 BRA `(.L_x_50) ;  /* 0xfffffffc00f09947 */ /* 0x004fea000383ffff */
[----:B------:R-:W-:Y:S05]  /*8d60*/  BRA `(.L_x_151) ;  /* 0xffffffa000547947 */ /* 0x000fea000383ffff */
.L_x_53:
[----:B------:R-:W-:-:S07]  /*8d70*/  MOV R0, UR4 ;  /* 0x0000000400007c02 */ /* 0x000fce0008000f00 */
.L_x_152:
[----:B-1----:R1:W2:Y:S02]  /*8d80*/  SYNCS.PHASECHK.TRANS64.TRYWAIT P0, [R0+URZ+0xa0], R2 ;  /* 0x0000a002000075a7 */ /* 0x0022a400080011ff */
[----:B--2---:R-:W-:Y:S05]  /*8d90*/  @!P0 NANOSLEEP.SYNCS 0x989680 ;  /* 0x009896800000895d */ /* 0x004fea0003900000 */
[----:B------:R-:W2:Y:S02]  /*8da0*/  @!P0 SYNCS.PHASECHK.TRANS64 P0, [R0+URZ+0xa0], R2 ;  /* 0x0000a002000085a7 */ /* 0x000ea400080010ff */
[----:B--2---:R-:W-:Y:S05]  /*8db0*/  @!P0 BRA `(.L_x_152) ;  /* 0xfffffffc00f08947 */ /* 0x004fea000383ffff */
[----:B------:R-:W-:Y:S05]  /*8dc0*/  BRA `(.L_x_52) ;  /* 0xffffffa000a87947 */ /* 0x000fea000383ffff */
.L_x_60:
[----:B-1----:R1:W2:Y:S02]  /*8dd0*/  SYNCS.PHASECHK.TRANS64.TRYWAIT P1, [R0+URZ+0x90], R2 ;  /* 0x00009002000075a7 */ /* 0x0022a400080211ff */
[----:B--2---:R-:W-:Y:S05]  /*8de0*/  @!P1 NANOSLEEP.SYNCS 0x989680 ;  /* 0x009896800000995d */ /* 0x004fea0003900000 */
[----:B------:R-:W2:Y:S02]  /*8df0*/  @!P1 SYNCS.PHASECHK.TRANS64 P1, [R0+URZ+0x90], R2 ;  /* 0x00009002000095a7 */ /* 0x000ea400080210ff */
[----:B--2---:R-:W-:Y:S05]  /*8e00*/  @!P1 BRA `(.L_x_60) ;  /* 0xfffffffc00f09947 */ /* 0x004fea000383ffff */
[----:B------:R-:W-:Y:S05]  /*8e10*/  BRA `(.L_x_153) ;  /* 0xffffffa8003c7947 */ /* 0x000fea000383ffff */
.L_x_61:
[----:B------:R-:W-:-:S07]  /*8e20*/  MOV R2, UR46 ;  /* 0x0000002e00027c02 */ /* 0x000fce0008000f00 */
.L_x_154:
[----:B-1----:R1:W2:Y:S02]  /*8e30*/  SYNCS.PHASECHK.TRANS64.TRYWAIT P0, [R2+URZ+0xd0], R0 ;  /* 0x0000d000020075a7 */ /* 0x0022a400080011ff */
[----:B--2---:R-:W-:Y:S05]  /*8e40*/  @!P0 NANOSLEEP.SYNCS 0x989680 ;  /* 0x009896800000895d */ /* 0x004fea0003900000 */
[----:B------:R-:W2:Y:S02]  /*8e50*/  @!P0 SYNCS.PHASECHK.TRANS64 P0, [R2+URZ+0xd0], R0 ;  /* 0x0000d000020085a7 */ /* 0x000ea400080010ff */
[----:B--2---:R-:W-:Y:S05]  /*8e60*/  @!P0 BRA `(.L_x_154) ;  /* 0xfffffffc00f08947 */ /* 0x004fea000383ffff */
[----:B------:R-:W-:Y:S05]  /*8e70*/  BRA `(.L_x_155) ;  /* 0xffffffa8008c7947 */ /* 0x000fea000383ffff */
.L_x_64:
[----:B------:R-:W-:Y:S07]  /*8e80*/  MOV R0, UR7 ;  /* 0x0000000700007c02 */ /* 0x000fee0008000f00 */
.L_x_156:
[----:B-1----:R1:W2:Y:S02]  /*8e90*/  SYNCS.PHASECHK.TRANS64.TRYWAIT P0, [R0+URZ], R2 ;  /* 0x00000002000075a7 */ /* 0x0022a400080011ff */
[----:B--2---:R-:W-:Y:S05]  /*8ea0*/  @!P0 NANOSLEEP.SYNCS 0x989680 ;  /* 0x009896800000895d */ /* 0x004fea0003900000 */
[----:B------:R-:W2:Y:S02]  /*8eb0*/  @!P0 SYNCS.PHASECHK.TRANS64 P0, [R0+URZ], R2 ;  /* 0x00000002000085a7 */ /* 0x000ea400080010ff */
[----:B--2---:R-:W-:Y:S05]  /*8ec0*/  @!P0 BRA `(.L_x_156) ;  /* 0xfffffffc00f08947 */ /* 0x004fea000383ffff */
[----:B------:R-:W-:Y:S05]  /*8ed0*/  BRA `(.L_x_63) ;  /* 0xffffffa800a87947 */ /* 0x000fea000383ffff */
.L_x_67:
[----:B------:R-:W-:-:S07]  /*8ee0*/  MOV R0, UR4 ;  /* 0x0000000400007c02 */ /* 0x000fce0008000f00 */
.L_x_157:
[----:B--2---:R2:W4:Y:S02]  /*8ef0*/  SYNCS.PHASECHK.TRANS64.TRYWAIT P0, [R0+URZ], R2 ;  /* 0x00000002000075a7 */ /* 0x00452400080011ff */
[----:B----4-:R-:W-:Y:S05]  /*8f00*/  @!P0 NANOSLEEP.SYNCS 0x989680 ;  /* 0x009896800000895d */ /* 0x010fea0003900000 */
[----:B------:R-:W4:Y:S02]  /*8f10*/  @!P0 SYNCS.PHASECHK.TRANS64 P0, [R0+URZ], R2 ;  /* 0x00000002000085a7 */ /* 0x000f2400080010ff */
[----:B----4-:R-:W-:Y:S05]  /*8f20*/  @!P0 BRA `(.L_x_157) ;  /* 0xfffffffc00f08947 */ /* 0x010fea000383ffff */
[----:B------:R-:W-:Y:S05]  /*8f30*/  BRA `(.L_x_158) ;  /* 0xffffffac00d47947 */ /* 0x000fea000383ffff */
.L_x_68:
[----:B------:R-:W-:-:S07]  /*8f40*/  MOV R0, UR5 ;  /* 0x0000000500007c02 */ /* 0x000fce0008000f00 */
.L_x_159:
[----:B-1----:R1:W2:Y:S02]  /*8f50*/  SYNCS.PHASECHK.TRANS64.TRYWAIT P0, [R0+URZ], R3 ;  /* 0x00000003000075a7 */ /* 0x0022a400080011ff */
[----:B--2---:R-:W-:Y:S05]  /*8f60*/  @!P0 NANOSLEEP.SYNCS 0x989680 ;  /* 0x009896800000895d */ /* 0x004fea0003900000 */
[----:B------:R-:W2:Y:S02]  /*8f70*/  @!P0 SYNCS.PHASECHK.TRANS64 P0, [R0+URZ], R3 ;  /* 0x00000003000085a7 */ /* 0x000ea400080010ff */
[----:B--2---:R-:W-:Y:S05]  /*8f80*/  @!P0 BRA `(.L_x_159) ;  /* 0xfffffffc00f08947 */ /* 0x004fea000383ffff */
[----:B------:R-:W-:Y:S05]  /*8f90*/  BRA `(.L_x_160) ;  /* 0xffffffac00e07947 */ /* 0x000fea000383ffff */
.L_x_69:
[----:B------:R-:W-:-:S07]  /*8fa0*/  MOV R0, UR5 ;  /* 0x0000000500007c02 */ /* 0x000fce0008000f00 */
.L_x_161:
[----:B-1----:R1:W2:Y:S02]  /*8fb0*/  SYNCS.PHASECHK.TRANS64.TRYWAIT P0, [R0+URZ], R3 ;  /* 0x00000003000075a7 */ /* 0x0022a400080011ff */
[----:B--2---:R-:W-:Y:S05]  /*8fc0*/  @!P0 NANOSLEEP.SYNCS 0x989680 ;  /* 0x009896800000895d */ /* 0x004fea0003900000 */
[----:B------:R-:W2:Y:S02]  /*8fd0*/  @!P0 SYNCS.PHASECHK.TRANS64 P0, [R0+URZ], R3 ;  /* 0x00000003000085a7 */ /* 0x000ea400080010ff */
[----:B--2---:R-:W-:Y:S05]  /*8fe0*/  @!P0 BRA `(.L_x_161) ;  /* 0xfffffffc00f08947 */ /* 0x004fea000383ffff */
[----:B------:R-:W-:Y:S05]  /*8ff0*/  BRA `(.L_x_162) ;  /* 0xffffffac00ec7947 */ /* 0x000fea000383ffff */
.L_x_70:
[----:B-1----:R-:W-:-:S07]  /*9000*/  MOV R0, UR4 ;  /* 0x0000000400007c02 */ /* 0x002fce0008000f00 */
.L_x_163:
[----:B-1----:R1:W2:Y:S02]  /*9010*/  SYNCS.PHASECHK.TRANS64.TRYWAIT P0, [R0+URZ], R2 ;  /* 0x00000002000075a7 */ /* 0x0022a400080011ff */
[----:B--2---:R-:W-:Y:S05]  /*9020*/  @!P0 NANOSLEEP.SYNCS 0x989680 ;  /* 0x009896800000895d */ /* 0x004fea0003900000 */
[----:B------:R-:W2:Y:S02]  /*9030*/  @!P0 SYNCS.PHASECHK.TRANS64 P0, [R0+URZ], R2 ;  /* 0x00000002000085a7 */ /* 0x000ea400080010ff */
[----:B--2---:R-:W-:Y:S05]  /*9040*/  @!P0 BRA `(.L_x_163) ;  /* 0xfffffffc00f08947 */ /* 0x004fea000383ffff */
[----:B------:R-:W-:Y:S05]  /*9050*/  BRA `(.L_x_164) ;  /* 0xffffffac00f87947 */ /* 0x000fea000383ffff */
.L_x_75:
[----:B--2---:R2:W3:Y:S02]  /*9060*/  SYNCS.PHASECHK.TRANS64.TRYWAIT P0, [R12+URZ+0x90], R0 ;  /* 0x000090000c0075a7 */ /* 0x0044e400080011ff */
[----:B---3--:R-:W-:Y:S05]  /*9070*/  @!P0 NANOSLEEP.SYNCS 0x989680 ;  /* 0x009896800000895d */ /* 0x008fea0003900000 */
[----:B------:R-:W3:Y:S02]  /*9080*/  @!P0 SYNCS.PHASECHK.TRANS64 P0, [R12+URZ+0x90], R0 ;  /* 0x000090000c0085a7 */ /* 0x000ee400080010ff */
[----:B---3--:R-:W-:Y:S05]  /*9090*/  @!P0 BRA `(.L_x_75) ;  /* 0xfffffffc00f08947 */ /* 0x008fea000383ffff */
[----:B------:R-:W-:Y:S05]  /*90a0*/  BRA `(.L_x_165) ;  /* 0xffffffb400187947 */ /* 0x000fea000383ffff */
.L_x_78:
[----:B-1----:R-:W-:Y:S07]  /*90b0*/  MOV R0, UR21 ;  /* 0x0000001500007c02 */ /* 0x002fee0008000f00 */
.L_x_166:
[----:B-1----:R1:W2:Y:S02]  /*90c0*/  SYNCS.PHASECHK.TRANS64.TRYWAIT P2, [R0+URZ+0x88], R6 ;  /* 0x00008806000075a7 */ /* 0x0022a400080411ff */
[----:B--2---:R-:W-:Y:S05]  /*90d0*/  @!P2 NANOSLEEP.SYNCS 0x989680 ;  /* 0x009896800000a95d */ /* 0x004fea0003900000 */
[----:B------:R-:W2:Y:S02]  /*90e0*/  @!P2 SYNCS.PHASECHK.TRANS64 P2, [R0+URZ+0x88], R6 ;  /* 0x000088060000a5a7 */ /* 0x000ea400080410ff */
[----:B--2---:R-:W-:Y:S05]  /*90f0*/  @!P2 BRA `(.L_x_166) ;  /* 0xfffffffc00f0a947 */ /* 0x004fea000383ffff */
[----:B------:R-:W-:Y:S05]  /*9100*/  BRA `(.L_x_77) ;  /* 0xffffffb800807947 */ /* 0x000fea000383ffff */
.L_x_81:
[----:B------:R-:W-:Y:S07]  /*9110*/  MOV R0, UR21 ;  /* 0x0000001500007c02 */ /* 0x000fee0008000f00 */
.L_x_167:
[----:B-1----:R1:W2:Y:S02]  /*9120*/  SYNCS.PHASECHK.TRANS64.TRYWAIT P0, [R0+URZ+0x60], R9 ;  /* 0x00006009000075a7 */ /* 0x0022a400080011ff */
[----:B--2---:R-:W-:Y:S05]  /*9130*/  @!P0 NANOSLEEP.SYNCS 0x989680 ;  /* 0x009896800000895d */ /* 0x004fea0003900000 */
[----:B------:R-:W2:Y:S02]  /*9140*/  @!P0 SYNCS.PHASECHK.TRANS64 P0, [R0+URZ+0x60], R9 ;  /* 0x00006009000085a7 */ /* 0x000ea400080010ff */
[----:B--2---:R-:W-:Y:S05]  /*9150*/  @!P0 BRA `(.L_x_167) ;  /* 0xfffffffc00f08947 */ /* 0x004fea000383ffff */
[----:B------:R-:W-:Y:S05]  /*9160*/  BRA `(.L_x_168) ;  /* 0xffffffb800dc7947 */ /* 0x000fea000383ffff */
.L_x_82:
[----:B------:R-:W-:Y:S07]  /*9170*/  MOV R0, UR21 ;  /* 0x0000001500007c02 */ /* 0x000fee0008000f00 */
.L_x_169:
[----:B-1----:R1:W2:Y:S02]  /*9180*/  SYNCS.PHASECHK.TRANS64.TRYWAIT P0, [R0+URZ+0x68], R9 ;  /* 0x00006809000075a7 */ /* 0x0022a400080011ff */
[----:B--2---:R-:W-:Y:S05]  /*9190*/  @!P0 NANOSLEEP.SYNCS 0x989680 ;  /* 0x009896800000895d */ /* 0x004fea0003900000 */
[----:B------:R-:W2:Y:S02]  /*91a0*/  @!P0 SYNCS.PHASECHK.TRANS64 P0, [R0+URZ+0x68], R9 ;  /* 0x00006809000085a7 */ /* 0x000ea400080010ff */
[----:B--2---:R-:W-:Y:S05]  /*91b0*/  @!P0 BRA `(.L_x_169) ;  /* 0xfffffffc00f08947 */ /* 0x004fea000383ffff */
[----:B------:R-:W-:Y:S05]  /*91c0*/  BRA `(.L_x_170) ;  /* 0xffffffbc00187947 */ /* 0x000fea000383ffff */
.L_x_83:
[----:B------:R-:W-:Y:S07]  /*91d0*/  MOV R0, UR21 ;  /* 0x0000001500007c02 */ /* 0x000fee0008000f00 */
.L_x_171:
[----:B-1----:R1:W2:Y:S02]  /*91e0*/  SYNCS.PHASECHK.TRANS64.TRYWAIT P0, [R0+URZ+0x70], R9 ;  /* 0x00007009000075a7 */ /* 0x0022a400080011ff */
[----:B--2---:R-:W-:Y:S05]  /*91f0*/  @!P0 NANOSLEEP.SYNCS 0x989680 ;  /* 0x009896800000895d */ /* 0x004fea0003900000 */
[----:B------:R-:W2:Y:S02]  /*9200*/  @!P0 SYNCS.PHASECHK.TRANS64 P0, [R0+URZ+0x70], R9 ;  /* 0x00007009000085a7 */ /* 0x000ea400080010ff */
[----:B--2---:R-:W-:Y:S05]  /*9210*/  @!P0 BRA `(.L_x_171) ;  /* 0xfffffffc00f08947 */ /* 0x004fea000383ffff */
[----:B------:R-:W-:Y:S05]  /*9220*/  BRA `(.L_x_172) ;  /* 0xffffffbc00607947 */ /* 0x000fea000383ffff */
.L_x_84:
[----:B------:R-:W-:Y:S07]  /*9230*/  MOV R0, UR21 ;  /* 0x0000001500007c02 */ /* 0x000fee0008000f00 */
.L_x_173:
[----:B-1----:R1:W2:Y:S02]  /*9240*/  SYNCS.PHASECHK.TRANS64.TRYWAIT P0, [R0+URZ+0x78], R9 ;  /* 0x00007809000075a7 */ /* 0x0022a400080011ff */
[----:B--2---:R-:W-:Y:S05]  /*9250*/  @!P0 NANOSLEEP.SYNCS 0x989680 ;  /* 0x009896800000895d */ /* 0x004fea0003900000 */
[----:B------:R-:W2:Y:S02]  /*9260*/  @!P0 SYNCS.PHASECHK.TRANS64 P0, [R0+URZ+0x78], R9 ;  /* 0x00007809000085a7 */ /* 0x000ea400080010ff */
[----:B--2---:R-:W-:Y:S05]  /*9270*/  @!P0 BRA `(.L_x_173) ;  /* 0xfffffffc00f08947 */ /* 0x004fea000383ffff */
[----:B------:R-:W-:Y:S05]  /*9280*/  BRA `(.L_x_174) ;  /* 0xffffffbc00a47947 */ /* 0x000fea000383ffff */
.L_x_86:
[----:B------:R-:W-:-:S07]  /*9290*/  MOV R0, UR21 ;  /* 0x0000001500007c02 */ /* 0x000fce0008000f00 */
.L_x_175:
[----:B-1----:R1:W3:Y:S02]  /*92a0*/  SYNCS.PHASECHK.TRANS64.TRYWAIT P0, [R0+URZ+0x60], R2 ;  /* 0x00006002000075a7 */ /* 0x0022e400080011ff */
[----:B---3--:R-:W-:Y:S05]  /*92b0*/  @!P0 NANOSLEEP.SYNCS 0x989680 ;  /* 0x009896800000895d */ /* 0x008fea0003900000 */
[----:B------:R-:W3:Y:S02]  /*92c0*/  @!P0 SYNCS.PHASECHK.TRANS64 P0, [R0+URZ+0x60], R2 ;  /* 0x00006002000085a7 */ /* 0x000ee400080010ff */
[----:B---3--:R-:W-:Y:S05]  /*92d0*/  @!P0 BRA `(.L_x_175) ;  /* 0xfffffffc00f08947 */ /* 0x008fea000383ffff */
[----:B------:R-:W-:Y:S05]  /*92e0*/  BRA `(.L_x_176) ;  /* 0xffffffc000187947 */ /* 0x000fea000383ffff */
.L_x_87:
[----:B-1----:R-:W-:-:S07]  /*92f0*/  MOV R0, UR21 ;  /* 0x0000001500007c02 */ /* 0x002fce0008000f00 */
.L_x_177:
[----:B-1----:R1:W3:Y:S02]  /*9300*/  SYNCS.PHASECHK.TRANS64.TRYWAIT P0, [R0+URZ+0x68], R2 ;  /* 0x00006802000075a7 */ /* 0x0022e400080011ff */
[----:B---3--:R-:W-:Y:S05]  /*9310*/  @!P0 NANOSLEEP.SYNCS 0x989680 ;  /* 0x009896800000895d */ /* 0x008fea0003900000 */
[----:B------:R-:W3:Y:S02]  /*9320*/  @!P0 SYNCS.PHASECHK.TRANS64 P0, [R0+URZ+0x68], R2 ;  /* 0x00006802000085a7 */ /* 0x000ee400080010ff */
[----:B---3--:R-:W-:Y:S05]  /*9330*/  @!P0 BRA `(.L_x_177) ;  /* 0xfffffffc00f08947 */ /* 0x008fea000383ffff */
[----:B------:R-:W-:Y:S05]  /*9340*/  BRA `(.L_x_178) ;  /* 0xffffffc000087947 */ /* 0x000fea000383ffff */
.L_x_88:
[----:B-1----:R-:W-:-:S07]  /*9350*/  MOV R0, UR21 ;  /* 0x0000001500007c02 */ /* 0x002fce0008000f00 */
.L_x_179:
[----:B-1----:R1:W3:Y:S02]  /*9360*/  SYNCS.PHASECHK.TRANS64.TRYWAIT P0, [R0+URZ+0x70], R2 ;  /* 0x00007002000075a7 */ /* 0x0022e400080011ff */
[----:B---3--:R-:W-:Y:S05]  /*9370*/  @!P0 NANOSLEEP.SYNCS 0x989680 ;  /* 0x009896800000895d */ /* 0x008fea0003900000 */
[----:B------:R-:W3:Y:S02]  /*9380*/  @!P0 SYNCS.PHASECHK.TRANS64 P0, [R0+URZ+0x70], R2 ;  /* 0x00007002000085a7 */ /* 0x000ee400080010ff */
[----:B---3--:R-:W-:Y:S05]  /*9390*/  @!P0 BRA `(.L_x_179) ;  /* 0xfffffffc00f08947 */ /* 0x008fea000383ffff */
[----:B------:R-:W-:Y:S05]  /*93a0*/  BRA `(.L_x_180) ;  /* 0xffffffbc00f87947 */ /* 0x000fea000383ffff */
.L_x_90:
[----:B-1----:R1:W2:Y:S02]  /*93b0*/  SYNCS.PHASECHK.TRANS64.TRYWAIT P0, [R3+URZ+0x90], R0 ;  /* 0x00009000030075a7 */ /* 0x0022a400080011ff */
[----:B--2---:R-:W-:Y:S05]  /*93c0*/  @!P0 NANOSLEEP.SYNCS 0x989680 ;  /* 0x009896800000895d */ /* 0x004fea0003900000 */
[----:B------:R-:W2:Y:S02]  /*93d0*/  @!P0 SYNCS.PHASECHK.TRANS64 P0, [R3+URZ+0x90], R0 ;  /* 0x00009000030085a7 */ /* 0x000ea400080010ff */
[----:B--2---:R-:W-:Y:S05]  /*93e0*/  @!P0 BRA `(.L_x_90) ;  /* 0xfffffffc00f08947 */ /* 0x004fea000383ffff */
[----:B------:R-:W-:Y:S05]  /*93f0*/  BRA `(.L_x_181) ;  /* 0xffffffc000c87947 */ /* 0x000fea000383ffff */
.L_x_101:
[----:B-1----:R-:W-:Y:S04]  /*9400*/  MOV R0, UR44 ;  /* 0x0000002c00007c02 */ /* 0x002fe80008000f00 */
[----:B------:R1:W2:Y:S03]  /*9410*/  SYNCS.PHASECHK.TRANS64.TRYWAIT P1, [R0+URZ+0x40], R3 ;  /* 0x00004003000075a7 */ /* 0x0002a600080211ff */
[----:B--2---:R-:W-:Y:S05]  /*9420*/  @!P1 NANOSLEEP.SYNCS 0x989680 ;  /* 0x009896800000995d */ /* 0x004fea0003900000 */
[----:B------:R-:W2:Y:S02]  /*9430*/  @!P1 SYNCS.PHASECHK.TRANS64 P1, [R0+URZ+0x40], R3 ;  /* 0x00004003000095a7 */ /* 0x000ea400080210ff */
[----:B--2---:R-:W-:Y:S05]  /*9440*/  @!P1 BRA `(.L_x_101) ;  /* 0xfffffffc00ec9947 */ /* 0x004fea000383ffff */
[----:B------:R-:W-:Y:S05]  /*9450*/  BRA `(.L_x_100) ;  /* 0xffffffd000387947 */ /* 0x000fea000383ffff */
.L_x_103:
[----:B-1----:R1:W3:Y:S02]  /*9460*/  SYNCS.PHASECHK.TRANS64.TRYWAIT P0, [R26+URZ+0xb0], R2 ;  /* 0x0000b0021a0075a7 */ /* 0x0022e400080011ff */
[----:B---3--:R-:W-:Y:S05]  /*9470*/  @!P0 NANOSLEEP.SYNCS 0x989680 ;  /* 0x009896800000895d */ /* 0x008fea0003900000 */
[----:B------:R-:W3:Y:S02]  /*9480*/  @!P0 SYNCS.PHASECHK.TRANS64 P0, [R26+URZ+0xb0], R2 ;  /* 0x0000b0021a0085a7 */ /* 0x000ee400080010ff */
[----:B---3--:R-:W-:Y:S05]  /*9490*/  @!P0 BRA `(.L_x_103) ;  /* 0xfffffffc00f08947 */ /* 0x008fea000383ffff */
[----:B------:R-:W-:Y:S05]  /*94a0*/  BRA `(.L_x_102) ;  /* 0xffffffd0005c7947 */ /* 0x000fea000383ffff */
.L_x_112:
[----:B---3--:R3:W4:Y:S02]  /*94b0*/  SYNCS.PHASECHK.TRANS64.TRYWAIT P0, [R2+URZ+0x40], R0 ;  /* 0x00004000020075a7 */ /* 0x00872400080011ff */
[----:B----4-:R-:W-:Y:S05]  /*94c0*/  @!P0 NANOSLEEP.SYNCS 0x989680 ;  /* 0x009896800000895d */ /* 0x010fea0003900000 */
[----:B------:R-:W4:Y:S02]  /*94d0*/  @!P0 SYNCS.PHASECHK.TRANS64 P0, [R2+URZ+0x40], R0 ;  /* 0x00004000020085a7 */ /* 0x000f2400080010ff */
[----:B----4-:R-:W-:Y:S05]  /*94e0*/  @!P0 BRA `(.L_x_112) ;  /* 0xfffffffc00f08947 */ /* 0x010fea000383ffff */
[----:B------:R-:W-:Y:S05]  /*94f0*/  BRA `(.L_x_111) ;  /* 0xffffffd800487947 */ /* 0x000fea000383ffff */
.L_x_120:
[----:B---3--:R3:W4:Y:S02]  /*9500*/  SYNCS.PHASECHK.TRANS64.TRYWAIT P0, [R2+URZ+0x40], R4 ;  /* 0x00004004020075a7 */ /* 0x00872400080011ff */
[----:B----4-:R-:W-:Y:S05]  /*9510*/  @!P0 NANOSLEEP.SYNCS 0x989680 ;  /* 0x009896800000895d */ /* 0x010fea0003900000 */
[----:B------:R-:W4:Y:S02]  /*9520*/  @!P0 SYNCS.PHASECHK.TRANS64 P0, [R2+URZ+0x40], R4 ;  /* 0x00004004020085a7 */ /* 0x000f2400080010ff */
[----:B----4-:R-:W-:Y:S05]  /*9530*/  @!P0 BRA `(.L_x_120) ;  /* 0xfffffffc00f08947 */ /* 0x010fea000383ffff */
[----:B------:R-:W-:Y:S05]  /*9540*/  BRA `(.L_x_119) ;  /* 0xffffffe000587947 */ /* 0x000fea000383ffff */
.L_x_128:
[----:B---3--:R3:W4:Y:S02]  /*9550*/  SYNCS.PHASECHK.TRANS64.TRYWAIT P0, [R3+URZ+0x40], R0 ;  /* 0x00004000030075a7 */ /* 0x00872400080011ff */
[----:B----4-:R-:W-:Y:S05]  /*9560*/  @!P0 NANOSLEEP.SYNCS 0x989680 ;  /* 0x009896800000895d */ /* 0x010fea0003900000 */
[----:B------:R-:W4:Y:S02]  /*9570*/  @!P0 SYNCS.PHASECHK.TRANS64 P0, [R3+URZ+0x40], R0 ;  /* 0x00004000030085a7 */ /* 0x000f2400080010ff */
[----:B----4-:R-:W-:Y:S05]  /*9580*/  @!P0 BRA `(.L_x_128) ;  /* 0xfffffffc00f08947 */ /* 0x010fea000383ffff */
[----:B------:R-:W-:Y:S05]  /*9590*/  BRA `(.L_x_127) ;  /* 0xffffffe800687947 */ /* 0x000fea000383ffff */
        .weak           $__internal_0_$__cuda_sm10x_tcgen05_guardrail_trap_col_being_dealloced_not_returned_by_alloc
        .type           $__internal_0_$__cuda_sm10x_tcgen05_guardrail_trap_col_being_dealloced_not_returned_by_alloc,@function
        .size           $__internal_0_$__cuda_sm10x_tcgen05_guardrail_trap_col_being_dealloced_not_returned_by_alloc,($__internal_1_$__cuda_sm10x_tcgen05_guardrail_trap_phase_invalid_during_alloc - $__internal_0_$__cuda_sm10x_tcgen05_guardrail_trap_col_being_dealloced_not_returned_by_alloc)
$__internal_0_$__cuda_sm10x_tcgen05_guardrail_trap_col_being_dealloced_not_returned_by_alloc:
[----:B------:R-:W-:Y:S05]  /*95a0*/  BPT.TRAP 0x1 ;  /* 0x000000040000795c */ /* 0x000fea0000300000 */
[----:B------:R-:W-:-:S04]  /*95b0*/  HFMA2 R3, -RZ, RZ, 0, 0 ;  /* 0x00000000ff037431 */ /* 0x000fc800000001ff */
[----:B------:R-:W-:Y:S05]  /*95c0*/  RET.REL.NODEC R2 `(_ZN7cutlass13device_kernelINS_4gemm6kernel13GemmUniversalIN4cute5tupleIJiiiiEEENS1_10collective13CollectiveMmaINS1_35MainloopSm100TmaUmmaWarpSpecializedILi4ELi2ELi4ENS5_IJNS4_1CILi1EEENSA_ILi8EEESB_EEEEENS5_IJNSA_ILi64EEENSA_ILi128EEESG_EEENS_10bfloat16_tENS5_IJlSB_lEEESI_SJ_NS4_8TiledMMAINS4_8MMA_AtomIJNS4_20SM100_MMA_F16BF16_SSISI_SI_fLi64ELi128ELNS4_4UMMA5MajorE0ELSO_0ELNSN_7ScaleInE0ELSP_0EEEEEENS4_6LayoutINS5_IJSB_SB_SB_EEENS5_IJNSA_ILi0EEESU_SU_EEEEENS5_IJNS4_10UnderscoreESX_SX_EEEEENS4_23SM90_TMA_LOAD_MULTICASTENS4_14ComposedLayoutINS4_7SwizzleILi3ELi4ELi3EEENS4_18smem_ptr_flag_bitsILi16EEENSS_INS5_IJSC_SF_EEENS5_IJSF_SB_EEEEEEEvNS4_8identityENS4_13SM90_TMA_LOADES19_vS1A_EENS_8epilogue10collective18CollectiveEpilogueINS1D_23Sm100TmaWarpSpecializedILi4ELi2ELi16ELb1ELb0EEEJSH_NS5_IJNSS_ISF_SB_EENSS_INSA_ILi32EEESB_EEEEESI_SJ_SI_SJ_NS1D_6fusion15FusionCallbacksIS1H_NS1M_17LinearCombinationISI_fSI_fLNS_15FloatRoundStyleE2EEESH_S1L_JEEENS4_5SM1004TMEM4LOAD26SM100_TMEM_LOAD_16dp256b4xES1B_NS11_INS12_ILi2ELi4ELi3EEES15_NSS_INS5_IJSC_S1J_EEENS5_IJS1J_SB_EEEEEEENS4_17SM75_U32x4_LDSM_NENS4_14SM90_TMA_STOREES20_NS4_17SM90_U32x4_STSM_NENS4_39AutoVectorizingCopyWithAssumedAlignmentILi128EEEEEEvvEEEEvNT_6ParamsE) ;  /* 0xffffff68028c7950 */ /* 0x000fea0003c3ffff */
        .weak           $__internal_1_$__cuda_sm10x_tcgen05_guardrail_trap_phase_invalid_during_alloc
        .type           $__internal_1_$__cuda_sm10x_tcgen05_guardrail_trap_phase_invalid_during_alloc,@function
        .size           $__internal_1_$__cuda_sm10x_tcgen05_guardrail_trap_phase_invalid_during_alloc,($__internal_2_$__cuda_sm10x_tcgen05_guardrail_trap_unallocated_columns_being_dealloced - $__internal_1_$__cuda_sm10x_tcgen05_guardrail_trap_phase_invalid_during_alloc)
$__internal_1_$__cuda_sm10x_tcgen05_guardrail_trap_phase_invalid_during_alloc:
[----:B------:R-:W-:Y:S05]  /*95d0*/  BPT.TRAP 0x1 ;  /* 0x000000040000795c */ /* 0x000fea0000300000 */
[----:B------:R-:W-:-:S04]  /*95e0*/  MOV R5, 0x0 ;  /* 0x0000000000057802 */ /* 0x000fc80000000f00 */
[----:B------:R-:W-:Y:S05]  /*95f0*/  RET.REL.NODEC R4 `(_ZN7cutlass13device_kernelINS_4gemm6kernel13GemmUniversalIN4cute5tupleIJiiiiEEENS1_10collective13CollectiveMmaINS1_35MainloopSm100TmaUmmaWarpSpecializedILi4ELi2ELi4ENS5_IJNS4_1CILi1EEENSA_ILi8EEESB_EEEEENS5_IJNSA_ILi64EEENSA_ILi128EEESG_EEENS_10bfloat16_tENS5_IJlSB_lEEESI_SJ_NS4_8TiledMMAINS4_8MMA_AtomIJNS4_20SM100_MMA_F16BF16_SSISI_SI_fLi64ELi128ELNS4_4UMMA5MajorE0ELSO_0ELNSN_7ScaleInE0ELSP_0EEEEEENS4_6LayoutINS5_IJSB_SB_SB_EEENS5_IJNSA_ILi0EEESU_SU_EEEEENS5_IJNS4_10UnderscoreESX_SX_EEEEENS4_23SM90_TMA_LOAD_MULTICASTENS4_14ComposedLayoutINS4_7SwizzleILi3ELi4ELi3EEENS4_18smem_ptr_flag_bitsILi16EEENSS_INS5_IJSC_SF_EEENS5_IJSF_SB_EEEEEEEvNS4_8identityENS4_13SM90_TMA_LOADES19_vS1A_EENS_8epilogue10collective18CollectiveEpilogueINS1D_23Sm100TmaWarpSpecializedILi4ELi2ELi16ELb1ELb0EEEJSH_NS5_IJNSS_ISF_SB_EENSS_INSA_ILi32EEESB_EEEEESI_SJ_SI_SJ_NS1D_6fusion15FusionCallbacksIS1H_NS1M_17LinearCombinationISI_fSI_fLNS_15FloatRoundStyleE2EEESH_S1L_JEEENS4_5SM1004TMEM4LOAD26SM100_TMEM_LOAD_16dp256b4xES1B_NS11_INS12_ILi2ELi4ELi3EEES15_NSS_INS5_IJSC_S1J_EEENS5_IJS1J_SB_EEEEEEENS4_17SM75_U32x4_LDSM_NENS4_14SM90_TMA_STOREES20_NS4_17SM90_U32x4_STSM_NENS4_39AutoVectorizingCopyWithAssumedAlignmentILi128EEEEEEvvEEEEvNT_6ParamsE) ;  /* 0xffffff6804807950 */ /* 0x000fea0003c3ffff */
        .weak           $__internal_2_$__cuda_sm10x_tcgen05_guardrail_trap_unallocated_columns_being_dealloced
        .type           $__internal_2_$__cuda_sm10x_tcgen05_guardrail_trap_unallocated_columns_being_dealloced,@function
        .size           $__internal_2_$__cuda_sm10x_tcgen05_guardrail_trap_unallocated_columns_being_dealloced,(.L_x_183 - $__internal_2_$__cuda_sm10x_tcgen05_guardrail_trap_unallocated_columns_being_dealloced)
$__internal_2_$__cuda_sm10x_tcgen05_guardrail_trap_unallocated_columns_being_dealloced:
[----:B------:R-:W-:Y:S05]  /*9600*/  BPT.TRAP 0x1 ;  /* 0x000000040000795c */ /* 0x000fea0000300000 */
[----:B------:R-:W-:-:S04]  /*9610*/  HFMA2 R3, -RZ, RZ, 0, 0 ;  /* 0x00000000ff037431 */ /* 0x000fc800000001ff */
[----:B------:R-:W-:Y:S05]  /*9620*/  RET.REL.NODEC R2 `(_ZN7cutlass13device_kernelINS_4gemm6kernel13GemmUniversalIN4cute5tupleIJiiiiEEENS1_10collective13CollectiveMmaINS1_35MainloopSm100TmaUmmaWarpSpecializedILi4ELi2ELi4ENS5_IJNS4_1CILi1EEENSA_ILi8EEESB_EEEEENS5_IJNSA_ILi64EEENSA_ILi128EEESG_EEENS_10bfloat16_tENS5_IJlSB_lEEESI_SJ_NS4_8TiledMMAINS4_8MMA_AtomIJNS4_20SM100_MMA_F16BF16_SSISI_SI_fLi64ELi128ELNS4_4UMMA5MajorE0ELSO_0ELNSN_7ScaleInE0ELSP_0EEEEEENS4_6LayoutINS5_IJSB_SB_SB_EEENS5_IJNSA_ILi0EEESU_SU_EEEEENS5_IJNS4_10UnderscoreESX_SX_EEEEENS4_23SM90_TMA_LOAD_MULTICASTENS4_14ComposedLayoutINS4_7SwizzleILi3ELi4ELi3EEENS4_18smem_ptr_flag_bitsILi16EEENSS_INS5_IJSC_SF_EEENS5_IJSF_SB_EEEEEEEvNS4_8identityENS4_13SM90_TMA_LOADES19_vS1A_EENS_8epilogue10collective18CollectiveEpilogueINS1D_23Sm100TmaWarpSpecializedILi4ELi2ELi16ELb1ELb0EEEJSH_NS5_IJNSS_ISF_SB_EENSS_INSA_ILi32EEESB_EEEEESI_SJ_SI_SJ_NS1D_6fusion15FusionCallbacksIS1H_NS1M_17LinearCombinationISI_fSI_fLNS_15FloatRoundStyleE2EEESH_S1L_JEEENS4_5SM1004TMEM4LOAD26SM100_TMEM_LOAD_16dp256b4xES1B_NS11_INS12_ILi2ELi4ELi3EEES15_NSS_INS5_IJSC_S1J_EEENS5_IJS1J_SB_EEEEEEENS4_17SM75_U32x4_LDSM_NENS4_14SM90_TMA_STOREES20_NS4_17SM90_U32x4_STSM_NENS4_39AutoVectorizingCopyWithAssumedAlignmentILi128EEEEEEvvEEEEvNT_6ParamsE) ;  /* 0xffffff6802747950 */ /* 0x000fea0003c3ffff */
.L_x_182:
[----:B------:R-:W-:-:S00]  /*9630*/  BRA `(.L_x_182) ;  /* 0xfffffffc00fc7947 */ /* 0x000fc0000383ffff */
[----:B------:R-:W-:-:S00]  /*9640*/  NOP ;  /* 0x0000000000007918 */ /* 0x000fc00000000000 */
        /* <DEDUP_REMOVED lines=11> */
.L_x_183:


//--------------------- .nv.global.init           --------------------------
	.section	.nv.global.init,"aw",@progbits
.nv.global.init:
	.type		$str$27,@object
	.size		$str$27,($str$28 - $str$27)
$str$27:
        /*0000*/ 	.byte	0x28, 0x61, 0x64, 0x64, 0x72, 0x65, 0x73, 0x73, 0x20, 0x26, 0x20, 0x6d, 0x61, 0x73, 0x6b, 0x29
        /*0010*/ 	.byte	0x20, 0x3d, 0x3d, 0x20, 0x30, 0x00
	.type		$str$28,@object
	.size		$str$28,($str$26 - $str$28)
$str$28:
        /*0016*/ 	.byte	0x2f, 0x74, 0x6d, 0x70, 0x2f, 0x63, 0x75, 0x74, 0x6c, 0x61, 0x73, 0x73, 0x5f, 0x73, 0x77, 0x65
        /*0026*/ 	.byte	0x65, 0x70, 0x5f, 0x73, 0x72, 0x63, 0x2f, 0x69, 0x6e, 0x63, 0x6c, 0x75, 0x64, 0x65, 0x2f, 0x63
        /*0036*/ 	.byte	0x75, 0x74, 0x65, 0x2f, 0x70, 0x6f, 0x69, 0x6e, 0x74, 0x65, 0x72, 0x5f, 0x66, 0x6c, 0x61, 0x67
        /*0046*/ 	.byte	0x67, 0x65, 0x64, 0x2e, 0x68, 0x70, 0x70, 0x00
	.type		$str$26,@object
	.size		$str$26,($str$25 - $str$26)
$str$26:
        /*004e*/ 	.byte	0x2f, 0x74, 0x6d, 0x70, 0x2f, 0x63, 0x75, 0x74, 0x6c, 0x61, 0x73, 0x73, 0x5f, 0x73, 0x77, 0x65
        /*005e*/ 	.byte	0x65, 0x70, 0x5f, 0x73, 0x72, 0x63, 0x2f, 0x69, 0x6e, 0x63, 0x6c, 0x75, 0x64, 0x65, 0x2f, 0x63
        /*006e*/ 	.byte	0x75, 0x74, 0x65, 0x2f, 0x61, 0x74, 0x6f, 0x6d, 0x2f, 0x63, 0x6f, 0x70, 0x79, 0x5f, 0x74, 0x72
        /*007e*/ 	.byte	0x61, 0x69, 0x74, 0x73, 0x5f, 0x73, 0x6d, 0x31, 0x30, 0x30, 0x2e, 0x68, 0x70, 0x70, 0x00
	.type		$str$25,@object
	.size		$str$25,(__unnamed_1 - $str$25)
$str$25:
        /*008d*/ 	.byte	0x28, 0x28, 0x75, 0x69, 0x6e, 0x74, 0x33, 0x32, 0x5f, 0x74, 0x28, 0x74, 0x68, 0x72, 0x65, 0x61
        /*009d*/ 	.byte	0x64, 0x49, 0x64, 0x78, 0x2e, 0x78, 0x29, 0x20, 0x2f, 0x20, 0x33, 0x32, 0x29, 0x20, 0x25, 0x20
        /*00ad*/ 	.byte	0x34, 0x29, 0x20, 0x3d, 0x3d, 0x20, 0x28, 0x28, 0x28, 0x74, 0x6d, 0x65, 0x6d, 0x5f, 0x61, 0x64
        /*00bd*/ 	.byte	0x64, 0x72, 0x20, 0x3e, 0x3e, 0x20, 0x31, 0x36, 0x29, 0x20, 0x2f, 0x20, 0x33, 0x32, 0x29, 0x20
        /*00cd*/ 	.byte	0x25, 0x20, 0x34, 0x29, 0x00
	.type		__unnamed_1,@object
	.size		__unnamed_1,(__unnamed_2 - __unnamed_1)
__unnamed_1:
        /*00d2*/ 	.byte	0x61, 0x75, 0x74, 0x6f, 0x20, 0x63, 0x75, 0x74, 0x65, 0x3a, 0x3a, 0x61, 0x73, 0x5f, 0x70, 0x6f
        /* <DEDUP_REMOVED lines=24> */
        /*0262*/ 	.byte	0x30, 0x34, 0x38, 0x3e, 0x3e, 0x3e, 0x3e, 0x5d, 0x00
	.type		__unnamed_2,@object
	.size		__unnamed_2,(.L_2 - __unnamed_2)
__unnamed_2:
        /* <DEDUP_REMOVED lines=45> */
        /*053b*/ 	.byte	0x3e, 0x3e, 0x3e, 0x5d, 0x00
.L_2:


//--------------------- .nv.shared._ZN7cutlass13device_kernelINS_4gemm6kernel13GemmUniversalIN4cute5tupleIJiiiiEEENS1_10collective13CollectiveMmaINS1_35MainloopSm100TmaUmmaWarpSpecializedILi4ELi2ELi4ENS5_IJNS4_1CILi1EEENSA_ILi8EEESB_EEEEENS5_IJNSA_ILi64EEENSA_ILi128EEESG_EEENS_10bfloat16_tENS5_IJlSB_lEEESI_SJ_NS4_8TiledMMAINS4_8MMA_AtomIJNS4_20SM100_MMA_F16BF16_SSISI_SI_fLi64ELi128ELNS4_4UMMA5MajorE0ELSO_0ELNSN_7ScaleInE0ELSP_0EEEEEENS4_6LayoutINS5_IJSB_SB_SB_EEENS5_IJNSA_ILi0EEESU_SU_EEEEENS5_IJNS4_10UnderscoreESX_SX_EEEEENS4_23SM90_TMA_LOAD_MULTICASTENS4_14ComposedLayoutINS4_7SwizzleILi3ELi4ELi3EEENS4_18smem_ptr_flag_bitsILi16EEENSS_INS5_IJSC_SF_EEENS5_IJSF_SB_EEEEEEEvNS4_8identityENS4_13SM90_TMA_LOADES19_vS1A_EENS_8epilogue10collective18CollectiveEpilogueINS1D_23Sm100TmaWarpSpecializedILi4ELi2ELi16ELb1ELb0EEEJSH_NS5_IJNSS_ISF_SB_EENSS_INSA_ILi32EEESB_EEEEESI_SJ_SI_SJ_NS1D_6fusion15FusionCallbacksIS1H_NS1M_17LinearCombinationISI_fSI_fLNS_15FloatRoundStyleE2EEESH_S1L_JEEENS4_5SM1004TMEM4LOAD26SM100_TMEM_LOAD_16dp256b4xES1B_NS11_INS12_ILi2ELi4ELi3EEES15_NSS_INS5_IJSC_S1J_EEENS5_IJS1J_SB_EEEEEEENS4_17SM75_U32x4_LDSM_NENS4_14SM90_TMA_STOREES20_NS4_17SM90_U32x4_STSM_NENS4_39AutoVectorizingCopyWithAssumedAlignmentILi128EEEEEEvvEEEEvNT_6ParamsE --------------------------
	.section	.nv.shared._ZN7cutlass13device_kernelINS_4gemm6kernel13GemmUniversalIN4cute5tupleIJiiiiEEENS1_10collective13CollectiveMmaINS1_35MainloopSm100TmaUmmaWarpSpecializedILi4ELi2ELi4ENS5_IJNS4_1CILi1EEENSA_ILi8EEESB_EEEEENS5_IJNSA_ILi64EEENSA_ILi128EEESG_EEENS_10bfloat16_tENS5_IJlSB_lEEESI_SJ_NS4_8TiledMMAINS4_8MMA_AtomIJNS4_20SM100_MMA_F16BF16_SSISI_SI_fLi64ELi128ELNS4_4UMMA5MajorE0ELSO_0ELNSN_7ScaleInE0ELSP_0EEEEEENS4_6LayoutINS5_IJSB_SB_SB_EEENS5_IJNSA_ILi0EEESU_SU_EEEEENS5_IJNS4_10UnderscoreESX_SX_EEEEENS4_23SM90_TMA_LOAD_MULTICASTENS4_14ComposedLayoutINS4_7SwizzleILi3ELi4ELi3EEENS4_18smem_ptr_flag_bitsILi16EEENSS_INS5_IJSC_SF_EEENS5_IJSF_SB_EEEEEEEvNS4_8identityENS4_13SM90_TMA_LOADES19_vS1A_EENS_8epilogue10collective18CollectiveEpilogueINS1D_23Sm100TmaWarpSpecializedILi4ELi2ELi16ELb1ELb0EEEJSH_NS5_IJNSS_ISF_SB_EENSS_INSA_ILi32EEESB_EEEEESI_SJ_SI_SJ_NS1D_6fusion15FusionCallbacksIS1H_NS1M_17LinearCombinationISI_fSI_fLNS_15FloatRoundStyleE2EEESH_S1L_JEEENS4_5SM1004TMEM4LOAD26SM100_TMEM_LOAD_16dp256b4xES1B_NS11_INS12_ILi2ELi4ELi3EEES15_NSS_INS5_IJSC_S1J_EEENS5_IJS1J_SB_EEEEEEENS4_17SM75_U32x4_LDSM_NENS4_14SM90_TMA_STOREES20_NS4_17SM90_U32x4_STSM_NENS4_39AutoVectorizingCopyWithAssumedAlignmentILi128EEEEEEvvEEEEvNT_6ParamsE,"aw",@nobits
	.sectionflags	@""
	.align	16
	.zero		1024


//--------------------- .nv.shared.reserved.0     --------------------------
	.section	.nv.shared.reserved.0,"aw",@nobits
	.weak		__nv_reservedSMEM_offset_0_alias
	.size		__nv_reservedSMEM_offset_0_alias, 0, 64
	.other		__nv_reservedSMEM_offset_0_alias,@"STO_CUDA_RESERVED_SHARED STV_DEFAULT"
__nv_reservedSMEM_offset_0_alias:
	.zero		0
.nv.shared.reserved.0:
	.zero		64
	.weak		__nv_reservedSMEM_tcgen05_partition
	.type		__nv_reservedSMEM_tcgen05_partition,@object
	.size		__nv_reservedSMEM_tcgen05_partition,(.L_0 - __nv_reservedSMEM_tcgen05_partition)
__nv_reservedSMEM_tcgen05_partition:
	.zero		32
.L_0:


//--------------------- .nv.global                --------------------------
	.section	.nv.global,"aw",@nobits
.nv.global:
	.type		_ZN40_INTERNAL_6ccc8981_4_k_cu_54cde3d7_338134cute1_E,@object
	.size		_ZN40_INTERNAL_6ccc8981_4_k_cu_54cde3d7_338134cute1_E,(_ZN40_INTERNAL_6ccc8981_4_k_cu_54cde3d7_338134cuda3std3__45__cpo6cbeginE - _ZN40_INTERNAL_6ccc8981_4_k_cu_54cde3d7_338134cute1_E)
_ZN40_INTERNAL_6ccc8981_4_k_cu_54cde3d7_338134cute1_E:
	.zero		1
	.type		_ZN40_INTERNAL_6ccc8981_4_k_cu_54cde3d7_338134cuda3std3__45__cpo6cbeginE,@object
	.size		_ZN40_INTERNAL_6ccc8981_4_k_cu_54cde3d7_338134cuda3std3__45__cpo6cbeginE,(_ZN40_INTERNAL_6ccc8981_4_k_cu_54cde3d7_338134cuda3std3__48in_placeE - _ZN40_INTERNAL_6ccc8981_4_k_cu_54cde3d7_338134cuda3std3__45__cpo6cbeginE)
_ZN40_INTERNAL_6ccc8981_4_k_cu_54cde3d7_338134cuda3std3__45__cpo6cbeginE:
	.zero		1
	.type		_ZN40_INTERNAL_6ccc8981_4_k_cu_54cde3d7_338134cuda3std3__48in_placeE,@object
	.size		_ZN40_INTERNAL_6ccc8981_4_k_cu_54cde3d7_338134cuda3std3__48in_placeE,(_ZN40_INTERNAL_6ccc8981_4_k_cu_54cde3d7_338134cuda3std6ranges3__45__cpo9iter_moveE - _ZN40_INTERNAL_6ccc8981_4_k_cu_54cde3d7_338134cuda3std3__48in_placeE)
_ZN40_INTERNAL_6ccc8981_4_k_cu_54cde3d7_338134cuda3std3__48in_placeE:
	.zero		1
	.type		_ZN40_INTERNAL_6ccc8981_4_k_cu_54cde3d7_338134cuda3std6ranges3__45__cpo9iter_moveE,@object
	.size		_ZN40_INTERNAL_6ccc8981_4_k_cu_54cde3d7_338134cuda3std6ranges3__45__cpo9iter_moveE,(_ZN40_INTERNAL_6ccc8981_4_k_cu_54cde3d7_338134cuda3std3__45__cpo5beginE - _ZN40_INTERNAL_6ccc8981_4_k_cu_54cde3d7_338134cuda3std6ranges3__45__cpo9iter_moveE)
_ZN40_INTERNAL_6ccc8981_4_k_cu_54cde3d7_338134cuda3std6ranges3__45__cpo9iter_moveE:
	.zero		1
	.type		_ZN40_INTERNAL_6ccc8981_4_k_cu_54cde3d7_338134cuda3std3__45__cpo5beginE,@object
	.size		_ZN40_INTERNAL_6ccc8981_4_k_cu_54cde3d7_338134cuda3std3__45__cpo5beginE,(_ZN40_INTERNAL_6ccc8981_4_k_cu_54cde3d7_338134cuda3std3__442_GLOBAL__N__6ccc8981_4_k_cu_54cde3d7_338136ignoreE - _ZN40_INTERNAL_6ccc8981_4_k_cu_54cde3d7_338134cuda3std3__45__cpo5beginE)
_ZN40_INTERNAL_6ccc8981_4_k_cu_54cde3d7_338134cuda3std3__45__cpo5beginE:
	.zero		1
	.type		_ZN40_INTERNAL_6ccc8981_4_k_cu_54cde3d7_338134cuda3std3__442_GLOBAL__N__6ccc8981_4_k_cu_54cde3d7_338136ignoreE,@object
	.size		_ZN40_INTERNAL_6ccc8981_4_k_cu_54cde3d7_338134cuda3std3__442_GLOBAL__N__6ccc8981_4_k_cu_54cde3d7_338136ignoreE,(_ZN40_INTERNAL_6ccc8981_4_k_cu_54cde3d7_338134cute7productE - _ZN40_INTERNAL_6ccc8981_4_k_cu_54cde3d7_338134cuda3std3__442_GLOBAL__N__6ccc8981_4_k_cu_54cde3d7_338136ignoreE)
_ZN40_INTERNAL_6ccc8981_4_k_cu_54cde3d7_338134cuda3std3__442_GLOBAL__N__6ccc8981_4_k_cu_54cde3d7_338136ignoreE:
	.zero		1
	.type		_ZN40_INTERNAL_6ccc8981_4_k_cu_54cde3d7_338134cute7productE,@object
	.size		_ZN40_INTERNAL_6ccc8981_4_k_cu_54cde3d7_338134cute7productE,(_ZN40_INTERNAL_6ccc8981_4_k_cu_54cde3d7_338134cuda3std3__45__cpo3endE - _ZN40_INTERNAL_6ccc8981_4_k_cu_54cde3d7_338134cute7productE)
_ZN40_INTERNAL_6ccc8981_4_k_cu_54cde3d7_338134cute7productE:
	.zero		1
	.type		_ZN40_INTERNAL_6ccc8981_4_k_cu_54cde3d7_338134cuda3std3__45__cpo3endE,@object
	.size		_ZN40_INTERNAL_6ccc8981_4_k_cu_54cde3d7_338134cuda3std3__45__cpo3endE,(_ZN40_INTERNAL_6ccc8981_4_k_cu_54cde3d7_338134cuda3std3__419piecewise_constructE - _ZN40_INTERNAL_6ccc8981_4_k_cu_54cde3d7_338134cuda3std3__45__cpo3endE)
_ZN40_INTERNAL_6ccc8981_4_k_cu_54cde3d7_338134cuda3std3__45__cpo3endE:
	.zero		1
	.type		_ZN40_INTERNAL_6ccc8981_4_k_cu_54cde3d7_338134cuda3std3__419piecewise_constructE,@object
	.size		_ZN40_INTERNAL_6ccc8981_4_k_cu_54cde3d7_338134cuda3std3__419piecewise_constructE,(_ZN40_INTERNAL_6ccc8981_4_k_cu_54cde3d7_338134cuda3std3__45__cpo4cendE - _ZN40_INTERNAL_6ccc8981_4_k_cu_54cde3d7_338134cuda3std3__419piecewise_constructE)
_ZN40_INTERNAL_6ccc8981_4_k_cu_54cde3d7_338134cuda3std3__419piecewise_constructE:
	.zero		1
	.type		_ZN40_INTERNAL_6ccc8981_4_k_cu_54cde3d7_338134cuda3std3__45__cpo4cendE,@object
	.size		_ZN40_INTERNAL_6ccc8981_4_k_cu_54cde3d7_338134cuda3std3__45__cpo4cendE,(_ZN40_INTERNAL_6ccc8981_4_k_cu_54cde3d7_338134cuda3std6ranges3__45__cpo4swapE - _ZN40_INTERNAL_6ccc8981_4_k_cu_54cde3d7_338134cuda3std3__45__cpo4cendE)
_ZN40_INTERNAL_6ccc8981_4_k_cu_54cde3d7_338134cuda3std3__45__cpo4cendE:
	.zero		1
	.type		_ZN40_INTERNAL_6ccc8981_4_k_cu_54cde3d7_338134cuda3std6ranges3__45__cpo4swapE,@object
	.size		_ZN40_INTERNAL_6ccc8981_4_k_cu_54cde3d7_338134cuda3std6ranges3__45__cpo4swapE,(.L_10 - _ZN40_INTERNAL_6ccc8981_4_k_cu_54cde3d7_338134cuda3std6ranges3__45__cpo4swapE)
_ZN40_INTERNAL_6ccc8981_4_k_cu_54cde3d7_338134cuda3std6ranges3__45__cpo4swapE:
	.zero		1
.L_10:


//--------------------- .nv.constant0._ZN7cutlass13device_kernelINS_4gemm6kernel13GemmUniversalIN4cute5tupleIJiiiiEEENS1_10collective13CollectiveMmaINS1_35MainloopSm100TmaUmmaWarpSpecializedILi4ELi2ELi4ENS5_IJNS4_1CILi1EEENSA_ILi8EEESB_EEEEENS5_IJNSA_ILi64EEENSA_ILi128EEESG_EEENS_10bfloat16_tENS5_IJlSB_lEEESI_SJ_NS4_8TiledMMAINS4_8MMA_AtomIJNS4_20SM100_MMA_F16BF16_SSISI_SI_fLi64ELi128ELNS4_4UMMA5MajorE0ELSO_0ELNSN_7ScaleInE0ELSP_0EEEEEENS4_6LayoutINS5_IJSB_SB_SB_EEENS5_IJNSA_ILi0EEESU_SU_EEEEENS5_IJNS4_10UnderscoreESX_SX_EEEEENS4_23SM90_TMA_LOAD_MULTICASTENS4_14ComposedLayoutINS4_7SwizzleILi3ELi4ELi3EEENS4_18smem_ptr_flag_bitsILi16EEENSS_INS5_IJSC_SF_EEENS5_IJSF_SB_EEEEEEEvNS4_8identityENS4_13SM90_TMA_LOADES19_vS1A_EENS_8epilogue10collective18CollectiveEpilogueINS1D_23Sm100TmaWarpSpecializedILi4ELi2ELi16ELb1ELb0EEEJSH_NS5_IJNSS_ISF_SB_EENSS_INSA_ILi32EEESB_EEEEESI_SJ_SI_SJ_NS1D_6fusion15FusionCallbacksIS1H_NS1M_17LinearCombinationISI_fSI_fLNS_15FloatRoundStyleE2EEESH_S1L_JEEENS4_5SM1004TMEM4LOAD26SM100_TMEM_LOAD_16dp256b4xES1B_NS11_INS12_ILi2ELi4ELi3EEES15_NSS_INS5_IJSC_S1J_EEENS5_IJS1J_SB_EEEEEEENS4_17SM75_U32x4_LDSM_NENS4_14SM90_TMA_STOREES20_NS4_17SM90_U32x4_STSM_NENS4_39AutoVectorizingCopyWithAssumedAlignmentILi128EEEEEEvvEEEEvNT_6ParamsE --------------------------
	.section	.nv.constant0._ZN7cutlass13device_kernelINS_4gemm6kernel13GemmUniversalIN4cute5tupleIJiiiiEEENS1_10collective13CollectiveMmaINS1_35MainloopSm100TmaUmmaWarpSpecializedILi4ELi2ELi4ENS5_IJNS4_1CILi1EEENSA_ILi8EEESB_EEEEENS5_IJNSA_ILi64EEENSA_ILi128EEESG_EEENS_10bfloat16_tENS5_IJlSB_lEEESI_SJ_NS4_8TiledMMAINS4_8MMA_AtomIJNS4_20SM100_MMA_F16BF16_SSISI_SI_fLi64ELi128ELNS4_4UMMA5MajorE0ELSO_0ELNSN_7ScaleInE0ELSP_0EEEEEENS4_6LayoutINS5_IJSB_SB_SB_EEENS5_IJNSA_ILi0EEESU_SU_EEEEENS5_IJNS4_10UnderscoreESX_SX_EEEEENS4_23SM90_TMA_LOAD_MULTICASTENS4_14ComposedLayoutINS4_7SwizzleILi3ELi4ELi3EEENS4_18smem_ptr_flag_bitsILi16EEENSS_INS5_IJSC_SF_EEENS5_IJSF_SB_EEEEEEEvNS4_8identityENS4_13SM90_TMA_LOADES19_vS1A_EENS_8epilogue10collective18CollectiveEpilogueINS1D_23Sm100TmaWarpSpecializedILi4ELi2ELi16ELb1ELb0EEEJSH_NS5_IJNSS_ISF_SB_EENSS_INSA_ILi32EEESB_EEEEESI_SJ_SI_SJ_NS1D_6fusion15FusionCallbacksIS1H_NS1M_17LinearCombinationISI_fSI_fLNS_15FloatRoundStyleE2EEESH_S1L_JEEENS4_5SM1004TMEM4LOAD26SM100_TMEM_LOAD_16dp256b4xES1B_NS11_INS12_ILi2ELi4ELi3EEES15_NSS_INS5_IJSC_S1J_EEENS5_IJS1J_SB_EEEEEEENS4_17SM75_U32x4_LDSM_NENS4_14SM90_TMA_STOREES20_NS4_17SM90_U32x4_STSM_NENS4_39AutoVectorizingCopyWithAssumedAlignmentILi128EEEEEEvvEEEEvNT_6ParamsE,"a",@progbits
	.sectionflags	@""
	.align	4
.nv.constant0._ZN7cutlass13device_kernelINS_4gemm6kernel13GemmUniversalIN4cute5tupleIJiiiiEEENS1_10collective13CollectiveMmaINS1_35MainloopSm100TmaUmmaWarpSpecializedILi4ELi2ELi4ENS5_IJNS4_1CILi1EEENSA_ILi8EEESB_EEEEENS5_IJNSA_ILi64EEENSA_ILi128EEESG_EEENS_10bfloat16_tENS5_IJlSB_lEEESI_SJ_NS4_8TiledMMAINS4_8MMA_AtomIJNS4_20SM100_MMA_F16BF16_SSISI_SI_fLi64ELi128ELNS4_4UMMA5MajorE0ELSO_0ELNSN_7ScaleInE0ELSP_0EEEEEENS4_6LayoutINS5_IJSB_SB_SB_EEENS5_IJNSA_ILi0EEESU_SU_EEEEENS5_IJNS4_10UnderscoreESX_SX_EEEEENS4_23SM90_TMA_LOAD_MULTICASTENS4_14ComposedLayoutINS4_7SwizzleILi3ELi4ELi3EEENS4_18smem_ptr_flag_bitsILi16EEENSS_INS5_IJSC_SF_EEENS5_IJSF_SB_EEEEEEEvNS4_8identityENS4_13SM90_TMA_LOADES19_vS1A_EENS_8epilogue10collective18CollectiveEpilogueINS1D_23Sm100TmaWarpSpecializedILi4ELi2ELi16ELb1ELb0EEEJSH_NS5_IJNSS_ISF_SB_EENSS_INSA_ILi32EEESB_EEEEESI_SJ_SI_SJ_NS1D_6fusion15FusionCallbacksIS1H_NS1M_17LinearCombinationISI_fSI_fLNS_15FloatRoundStyleE2EEESH_S1L_JEEENS4_5SM1004TMEM4LOAD26SM100_TMEM_LOAD_16dp256b4xES1B_NS11_INS12_ILi2ELi4ELi3EEES15_NSS_INS5_IJSC_S1J_EEENS5_IJS1J_SB_EEEEEEENS4_17SM75_U32x4_LDSM_NENS4_14SM90_TMA_STOREES20_NS4_17SM90_U32x4_STSM_NENS4_39AutoVectorizingCopyWithAssumedAlignmentILi128EEEEEEvvEEEEvNT_6ParamsE:
	.zero		2944


//--------------------- SYMBOLS --------------------------

	.type		.nv.reservedSmem.offset0,@object
	.size		.nv.reservedSmem.offset0,0x4
	.type		.nv.reservedSmem.cap,@object
	.size		.nv.reservedSmem.cap,0x4
	.type		__assertfail,@function
